	.target	sm_100a

	.elftype	@"ET_EXEC"


//--------------------- .note.nv.tkinfo           --------------------------
	.section	.note.nv.tkinfo,"",@"SHT_NOTE"
	.sectionflags	@"SHF_NOTE_NV_TKINFO"
	.tkinfo
        /*0018*/ 	.word	0x00000002
        /*0030*/ 	.string	""
        /*0030*/ 	.string	"ptxas"
        /*0030*/ 	.string	"Cuda compilation tools, release 13.0, V13.0.88"
        /*0030*/ 	.string	"Build cuda_13.0.r13.0/compiler.36424714_0"
        /*0030*/ 	.string	"-arch sm_100a -m 64 "



//--------------------- .note.nv.cuinfo           --------------------------
	.section	.note.nv.cuinfo,"",@"SHT_NOTE"
	.sectionflags	@"SHF_NOTE_NV_CUINFO"
        /*0018*/ 	.short	0x0002
        /*001a*/ 	.short	0x0064
        /*001c*/ 	.short	0x0082
	.zero		2


//--------------------- .nv.info                  --------------------------
	.section	.nv.info,"",@"SHT_CUDA_INFO"
	.align	4


	//----- nvinfo : EIATTR_REGCOUNT
	.align		4
        /*0000*/ 	.byte	0x04, 0x2f
        /*0002*/ 	.short	(.L_19 - .L_18)
	.align		4
.L_18:
        /*0004*/ 	.word	index@(_ZN7cutlass13device_kernelINS_4gemm6kernel13GemmUniversalIN4cute5tupleIJiiiiEEENS1_10collective13CollectiveMmaINS1_35MainloopSm100TmaUmmaWarpSpecializedILi4ELi2ELi4ENS5_IJNS4_1CILi2EEENSA_ILi1EEESC_EEEEENS5_IJNSA_ILi64EEENSA_ILi256EEESF_EEENS_10bfloat16_tENS5_IJlSC_lEEESI_SJ_NS4_8TiledMMAINS4_8MMA_AtomIJNS4_20SM100_MMA_F16BF16_SSISI_SI_fLi64ELi256ELNS4_4UMMA5MajorE0ELSO_0ELNSN_7ScaleInE0ELSP_0EEEEEENS4_6LayoutINS5_IJSC_SC_SC_EEENS5_IJNSA_ILi0EEESU_SU_EEEEENS5_IJNS4_10UnderscoreESX_SX_EEEEENS4_13SM90_TMA_LOADENS4_14ComposedLayoutINS4_7SwizzleILi3ELi4ELi3EEENS4_18smem_ptr_flag_bitsILi16EEENSS_INS5_IJNSA_ILi8EEESF_EEENS5_IJSF_SC_EEEEEEEvNS4_8identityENS4_23SM90_TMA_LOAD_MULTICASTES1A_vS1B_EENS_8epilogue10collective18CollectiveEpilogueINS1E_23Sm100TmaWarpSpecializedILi4ELi2ELi32ELb1ELb0EEEJSH_NS5_IJNSS_ISF_SC_EES1J_EEESI_SJ_SI_SJ_NS1E_6fusion15FusionCallbacksIS1I_NS1L_17LinearCombinationISI_fSI_fLNS_15FloatRoundStyleE2EEESH_S1K_JEEENS4_5SM1004TMEM4LOAD26SM100_TMEM_LOAD_16dp256b8xES10_S1A_NS4_17SM75_U32x4_LDSM_NENS4_14SM90_TMA_STOREES1A_NS4_17SM90_U32x4_STSM_NENS4_39AutoVectorizingCopyWithAssumedAlignmentILi128EEEEEEvvEEEEvNT_6ParamsE)
        /*0008*/ 	.word	0x0000007a


	//----- nvinfo : EIATTR_FRAME_SIZE
	.align		4
.L_19:
        /*000c*/ 	.byte	0x04, 0x11
        /*000e*/ 	.short	(.L_21 - .L_20)
	.align		4
.L_20:
        /*0010*/ 	.word	index@($__internal_2_$__cuda_sm10x_tcgen05_guardrail_trap_unallocated_columns_being_dealloced)
        /*0014*/ 	.word	0x00000000


	//----- nvinfo : EIATTR_FRAME_SIZE
	.align		4
.L_21:
        /*0018*/ 	.byte	0x04, 0x11
        /*001a*/ 	.short	(.L_23 - .L_22)
	.align		4
.L_22:
        /*001c*/ 	.word	index@($__internal_1_$__cuda_sm10x_tcgen05_guardrail_trap_phase_invalid_during_alloc)
        /*0020*/ 	.word	0x00000000


	//----- nvinfo : EIATTR_FRAME_SIZE
	.align		4
.L_23:
        /*0024*/ 	.byte	0x04, 0x11
        /*0026*/ 	.short	(.L_25 - .L_24)
	.align		4
.L_24:
        /*0028*/ 	.word	index@($__internal_0_$__cuda_sm10x_tcgen05_guardrail_trap_col_being_dealloced_not_returned_by_alloc)
        /*002c*/ 	.word	0x00000000


	//----- nvinfo : EIATTR_FRAME_SIZE
	.align		4
.L_25:
        /*0030*/ 	.byte	0x04, 0x11
        /*0032*/ 	.short	(.L_27 - .L_26)
	.align		4
.L_26:
        /*0034*/ 	.word	index@(_ZN7cutlass13device_kernelINS_4gemm6kernel13GemmUniversalIN4cute5tupleIJiiiiEEENS1_10collective13CollectiveMmaINS1_35MainloopSm100TmaUmmaWarpSpecializedILi4ELi2ELi4ENS5_IJNS4_1CILi2EEENSA_ILi1EEESC_EEEEENS5_IJNSA_ILi64EEENSA_ILi256EEESF_EEENS_10bfloat16_tENS5_IJlSC_lEEESI_SJ_NS4_8TiledMMAINS4_8MMA_AtomIJNS4_20SM100_MMA_F16BF16_SSISI_SI_fLi64ELi256ELNS4_4UMMA5MajorE0ELSO_0ELNSN_7ScaleInE0ELSP_0EEEEEENS4_6LayoutINS5_IJSC_SC_SC_EEENS5_IJNSA_ILi0EEESU_SU_EEEEENS5_IJNS4_10UnderscoreESX_SX_EEEEENS4_13SM90_TMA_LOADENS4_14ComposedLayoutINS4_7SwizzleILi3ELi4ELi3EEENS4_18smem_ptr_flag_bitsILi16EEENSS_INS5_IJNSA_ILi8EEESF_EEENS5_IJSF_SC_EEEEEEEvNS4_8identityENS4_23SM90_TMA_LOAD_MULTICASTES1A_vS1B_EENS_8epilogue10collective18CollectiveEpilogueINS1E_23Sm100TmaWarpSpecializedILi4ELi2ELi32ELb1ELb0EEEJSH_NS5_IJNSS_ISF_SC_EES1J_EEESI_SJ_SI_SJ_NS1E_6fusion15FusionCallbacksIS1I_NS1L_17LinearCombinationISI_fSI_fLNS_15FloatRoundStyleE2EEESH_S1K_JEEENS4_5SM1004TMEM4LOAD26SM100_TMEM_LOAD_16dp256b8xES10_S1A_NS4_17SM75_U32x4_LDSM_NENS4_14SM90_TMA_STOREES1A_NS4_17SM90_U32x4_STSM_NENS4_39AutoVectorizingCopyWithAssumedAlignmentILi128EEEEEEvvEEEEvNT_6ParamsE)
        /*0038*/ 	.word	0x00000000


	//----- nvinfo : EIATTR_MIN_STACK_SIZE
	.align		4
.L_27:
        /*003c*/ 	.byte	0x04, 0x12
        /*003e*/ 	.short	(.L_29 - .L_28)
	.align		4
.L_28:
        /*0040*/ 	.word	index@(_ZN7cutlass13device_kernelINS_4gemm6kernel13GemmUniversalIN4cute5tupleIJiiiiEEENS1_10collective13CollectiveMmaINS1_35MainloopSm100TmaUmmaWarpSpecializedILi4ELi2ELi4ENS5_IJNS4_1CILi2EEENSA_ILi1EEESC_EEEEENS5_IJNSA_ILi64EEENSA_ILi256EEESF_EEENS_10bfloat16_tENS5_IJlSC_lEEESI_SJ_NS4_8TiledMMAINS4_8MMA_AtomIJNS4_20SM100_MMA_F16BF16_SSISI_SI_fLi64ELi256ELNS4_4UMMA5MajorE0ELSO_0ELNSN_7ScaleInE0ELSP_0EEEEEENS4_6LayoutINS5_IJSC_SC_SC_EEENS5_IJNSA_ILi0EEESU_SU_EEEEENS5_IJNS4_10UnderscoreESX_SX_EEEEENS4_13SM90_TMA_LOADENS4_14ComposedLayoutINS4_7SwizzleILi3ELi4ELi3EEENS4_18smem_ptr_flag_bitsILi16EEENSS_INS5_IJNSA_ILi8EEESF_EEENS5_IJSF_SC_EEEEEEEvNS4_8identityENS4_23SM90_TMA_LOAD_MULTICASTES1A_vS1B_EENS_8epilogue10collective18CollectiveEpilogueINS1E_23Sm100TmaWarpSpecializedILi4ELi2ELi32ELb1ELb0EEEJSH_NS5_IJNSS_ISF_SC_EES1J_EEESI_SJ_SI_SJ_NS1E_6fusion15FusionCallbacksIS1I_NS1L_17LinearCombinationISI_fSI_fLNS_15FloatRoundStyleE2EEESH_S1K_JEEENS4_5SM1004TMEM4LOAD26SM100_TMEM_LOAD_16dp256b8xES10_S1A_NS4_17SM75_U32x4_LDSM_NENS4_14SM90_TMA_STOREES1A_NS4_17SM90_U32x4_STSM_NENS4_39AutoVectorizingCopyWithAssumedAlignmentILi128EEEEEEvvEEEEvNT_6ParamsE)
        /*0044*/ 	.word	0x00000000
.L_29:


//--------------------- .nv.compat                --------------------------
	.section	.nv.compat,"",@"SHT_CUDA_COMPAT_INFO"
	.align	4
        /*0000*/ 	.byte	0x02, 0x09, 0x01, 0x00, 0x02, 0x02, 0x02, 0x00, 0x02, 0x05, 0x05, 0x00, 0x03, 0x07, 0x01, 0x01
        /*0010*/ 	.byte	0x02, 0x03, 0x01, 0x00, 0x02, 0x06, 0x01, 0x00, 0x04, 0x0b, 0x08, 0x00, 0x09, 0x00, 0x00, 0x00
        /*0020*/ 	.byte	0x00, 0x00, 0x00, 0x00


//--------------------- .nv.info._ZN7cutlass13device_kernelINS_4gemm6kernel13GemmUniversalIN4cute5tupleIJiiiiEEENS1_10collective13CollectiveMmaINS1_35MainloopSm100TmaUmmaWarpSpecializedILi4ELi2ELi4ENS5_IJNS4_1CILi2EEENSA_ILi1EEESC_EEEEENS5_IJNSA_ILi64EEENSA_ILi256EEESF_EEENS_10bfloat16_tENS5_IJlSC_lEEESI_SJ_NS4_8TiledMMAINS4_8MMA_AtomIJNS4_20SM100_MMA_F16BF16_SSISI_SI_fLi64ELi256ELNS4_4UMMA5MajorE0ELSO_0ELNSN_7ScaleInE0ELSP_0EEEEEENS4_6LayoutINS5_IJSC_SC_SC_EEENS5_IJNSA_ILi0EEESU_SU_EEEEENS5_IJNS4_10UnderscoreESX_SX_EEEEENS4_13SM90_TMA_LOADENS4_14ComposedLayoutINS4_7SwizzleILi3ELi4ELi3EEENS4_18smem_ptr_flag_bitsILi16EEENSS_INS5_IJNSA_ILi8EEESF_EEENS5_IJSF_SC_EEEEEEEvNS4_8identityENS4_23SM90_TMA_LOAD_MULTICASTES1A_vS1B_EENS_8epilogue10collective18CollectiveEpilogueINS1E_23Sm100TmaWarpSpecializedILi4ELi2ELi32ELb1ELb0EEEJSH_NS5_IJNSS_ISF_SC_EES1J_EEESI_SJ_SI_SJ_NS1E_6fusion15FusionCallbacksIS1I_NS1L_17LinearCombinationISI_fSI_fLNS_15FloatRoundStyleE2EEESH_S1K_JEEENS4_5SM1004TMEM4LOAD26SM100_TMEM_LOAD_16dp256b8xES10_S1A_NS4_17SM75_U32x4_LDSM_NENS4_14SM90_TMA_STOREES1A_NS4_17SM90_U32x4_STSM_NENS4_39AutoVectorizingCopyWithAssumedAlignmentILi128EEEEEEvvEEEEvNT_6ParamsE --------------------------
	.section	.nv.info._ZN7cutlass13device_kernelINS_4gemm6kernel13GemmUniversalIN4cute5tupleIJiiiiEEENS1_10collective13CollectiveMmaINS1_35MainloopSm100TmaUmmaWarpSpecializedILi4ELi2ELi4ENS5_IJNS4_1CILi2EEENSA_ILi1EEESC_EEEEENS5_IJNSA_ILi64EEENSA_ILi256EEESF_EEENS_10bfloat16_tENS5_IJlSC_lEEESI_SJ_NS4_8TiledMMAINS4_8MMA_AtomIJNS4_20SM100_MMA_F16BF16_SSISI_SI_fLi64ELi256ELNS4_4UMMA5MajorE0ELSO_0ELNSN_7ScaleInE0ELSP_0EEEEEENS4_6LayoutINS5_IJSC_SC_SC_EEENS5_IJNSA_ILi0EEESU_SU_EEEEENS5_IJNS4_10UnderscoreESX_SX_EEEEENS4_13SM90_TMA_LOADENS4_14ComposedLayoutINS4_7SwizzleILi3ELi4ELi3EEENS4_18smem_ptr_flag_bitsILi16EEENSS_INS5_IJNSA_ILi8EEESF_EEENS5_IJSF_SC_EEEEEEEvNS4_8identityENS4_23SM90_TMA_LOAD_MULTICASTES1A_vS1B_EENS_8epilogue10collective18CollectiveEpilogueINS1E_23Sm100TmaWarpSpecializedILi4ELi2ELi32ELb1ELb0EEEJSH_NS5_IJNSS_ISF_SC_EES1J_EEESI_SJ_SI_SJ_NS1E_6fusion15FusionCallbacksIS1I_NS1L_17LinearCombinationISI_fSI_fLNS_15FloatRoundStyleE2EEESH_S1K_JEEENS4_5SM1004TMEM4LOAD26SM100_TMEM_LOAD_16dp256b8xES10_S1A_NS4_17SM75_U32x4_LDSM_NENS4_14SM90_TMA_STOREES1A_NS4_17SM90_U32x4_STSM_NENS4_39AutoVectorizingCopyWithAssumedAlignmentILi128EEEEEEvvEEEEvNT_6ParamsE,"",@"SHT_CUDA_INFO"
	.sectionflags	@""
	.align	4


	//----- nvinfo : EIATTR_CUDA_API_VERSION
	.align		4
        /*0000*/ 	.byte	0x04, 0x37
        /*0002*/ 	.short	(.L_31 - .L_30)
.L_30:
        /*0004*/ 	.word	0x00000082


	//----- nvinfo : EIATTR_KPARAM_INFO
	.align		4
.L_31:
        /*0008*/ 	.byte	0x04, 0x17
        /*000a*/ 	.short	(.L_33 - .L_32)
.L_32:
        /*000c*/ 	.word	0x00000000
        /*0010*/ 	.short	0x0000
        /*0012*/ 	.short	0x0000
        /*0014*/ 	.byte	0x00, 0xf0, 0x01, 0x20


	//----- nvinfo : EIATTR_AT_ENTRY_FRAGMENTS
	.align		4
.L_33:
        /*0018*/ 	.byte	0x04, 0x4f
        /*001a*/ 	.short	(.L_35 - .L_34)


	//   ....[0]....
.L_34:
        /*001c*/ 	.word	0x00000006


	//----- nvinfo : EIATTR_RESERVED_SMEM_USED
	.align		4
.L_35:
        /*0020*/ 	.byte	0x01, 0x41
	.zero		2


	//----- nvinfo : EIATTR_SPARSE_MMA_MASK
	.align		4
        /*0024*/ 	.byte	0x03, 0x50
        /*0026*/ 	.short	0x0000


	//----- nvinfo : EIATTR_TCGEN05_1CTA_USED
	.align		4
        /*0028*/ 	.byte	0x01, 0x51
	.zero		2


	//----- nvinfo : EIATTR_MAXREG_COUNT
	.align		4
        /*002c*/ 	.byte	0x03, 0x1b
        /*002e*/ 	.short	0x00ff


	//----- nvinfo : EIATTR_NUM_BARRIERS
	.align		4
        /*0030*/ 	.byte	0x02, 0x4c
        /*0032*/ 	.byte	0x07
	.zero		1


	//----- nvinfo : EIATTR_EXTERNS
	.align		4
        /*0034*/ 	.byte	0x04, 0x0f
        /*0036*/ 	.short	(.L_37 - .L_36)


	//   ....[0]....
	.align		4
.L_36:
        /*0038*/ 	.word	index@(__assertfail)


	//----- nvinfo : EIATTR_MERCURY_ISA_VERSION
	.align		4
.L_37:
        /*003c*/ 	.byte	0x03, 0x5f
        /*003e*/ 	.short	0x0101


	//----- nvinfo : EIATTR_INT_WARP_WIDE_INSTR_OFFSETS
	.align		4
        /*0040*/ 	.byte	0x04, 0x31
        /*0042*/ 	.short	(.L_39 - .L_38)


	//   ....[0]....
.L_38:
        /*0044*/ 	.word	0x00003d10


	//   ....[1]....
        /*0048*/ 	.word	0x00003d30


	//   ....[2]....
        /*004c*/ 	.word	0x00003d60


	//   ....[3]....
        /*0050*/ 	.word	0x00004970


	//   ....[4]....
        /*0054*/ 	.word	0x000049d0


	//   ....[5]....
        /*0058*/ 	.word	0x00004ab0


	//   ....[6]....
        /*005c*/ 	.word	0x00004b30


	//   ....[7]....
        /*0060*/ 	.word	0x00004c20


	//   ....[8]....
        /*0064*/ 	.word	0x00004cb0


	//   ....[9]....
        /*0068*/ 	.word	0x00004da0


	//   ....[10]....
        /*006c*/ 	.word	0x00004e50


	//----- nvinfo : EIATTR_COOP_GROUP_MASK_REGIDS
	.align		4
.L_39:
        /*0070*/ 	.byte	0x04, 0x29
        /*0072*/ 	.short	(.L_41 - .L_40)


	//   ....[0]....
.L_40:
        /*0074*/ 	.word	0xffffffff


	//   ....[1]....
        /*0078*/ 	.word	0xffffffff


	//   ....[2]....
        /*007c*/ 	.word	0xffffffff


	//   ....[3]....
        /*0080*/ 	.word	0xffffffff


	//   ....[4]....
        /*0084*/ 	.word	0xffffffff


	//   ....[5]....
        /*0088*/ 	.word	0xffffffff


	//   ....[6]....
        /*008c*/ 	.word	0xffffffff


	//   ....[7]....
        /*0090*/ 	.word	0xffffffff


	//   ....[8]....
        /*0094*/ 	.word	0xffffffff


	//   ....[9]....
        /*0098*/ 	.word	0xffffffff


	//   ....[10]....
        /*009c*/ 	.word	0xffffffff


	//   ....[11]....
        /*00a0*/ 	.word	0xffffffff


	//   ....[12]....
        /*00a4*/ 	.word	0xffffffff


	//   ....[13]....
        /*00a8*/ 	.word	0xffffffff


	//----- nvinfo : EIATTR_COOP_GROUP_INSTR_OFFSETS
	.align		4
.L_41:
        /*00ac*/ 	.byte	0x04, 0x28
        /*00ae*/ 	.short	(.L_43 - .L_42)


	//   ....[0]....
.L_42:
        /*00b0*/ 	.word	0x00000080


	//   ....[1]....
        /*00b4*/ 	.word	0x000004f0


	//   ....[2]....
        /*00b8*/ 	.word	0x00000690


	//   ....[3]....
        /*00bc*/ 	.word	0x00000830


	//   ....[4]....
        /*00c0*/ 	.word	0x00000930


	//   ....[5]....
        /*00c4*/ 	.word	0x00000aa0


	//   ....[6]....
        /*00c8*/ 	.word	0x00000c40


	//   ....[7]....
        /*00cc*/ 	.word	0x00000df0


	//   ....[8]....
        /*00d0*/ 	.word	0x00002010


	//   ....[9]....
        /*00d4*/ 	.word	0x00002f00


	//   ....[10]....
        /*00d8*/ 	.word	0x00003110


	//   ....[11]....
        /*00dc*/ 	.word	0x00003140


	//   ....[12]....
        /*00e0*/ 	.word	0x00003bf0


	//   ....[13]....
        /*00e4*/ 	.word	0x00003e20


	//----- nvinfo : EIATTR_VRC_CTA_INIT_COUNT
	.align		4
.L_43:
        /*00e8*/ 	.byte	0x02, 0x4a
        /*00ea*/ 	.byte	0x80
	.zero		1


	//----- nvinfo : EIATTR_SYSCALL_OFFSETS
	.align		4
        /*00ec*/ 	.byte	0x04, 0x46
        /*00ee*/ 	.short	(.L_45 - .L_44)


	//   ....[0]....
.L_44:
        /*00f0*/ 	.word	0x00005ae0


	//   ....[1]....
        /*00f4*/ 	.word	0x00005bd0


	//   ....[2]....
        /*00f8*/ 	.word	0x00006440


	//   ....[3]....
        /*00fc*/ 	.word	0x00007100


	//   ....[4]....
        /*0100*/ 	.word	0x00007d70


	//   ....[5]....
        /*0104*/ 	.word	0x000089d0


	//----- nvinfo : EIATTR_MBARRIER_INSTR_OFFSETS
	.align		4
.L_45:
        /*0108*/ 	.byte	0x04, 0x39
        /*010a*/ 	.short	(.L_47 - .L_46)


	//   ....[0]....
.L_46:
        /*010c*/ 	.word	0x00000600
        /*0110*/ 	.word	0x000000ff
        /*0114*/ 	.word	0x00000000
        /*0118*/ 	.short	0x0100
        /*011a*/ 	.byte	0x04
	.zero		1


	//   ....[1]....
        /*011c*/ 	.word	0x00000610
        /*0120*/ 	.word	0x000000ff
        /*0124*/ 	.word	0x00000020
        /*0128*/ 	.short	0x0100
        /*012a*/ 	.byte	0x04
	.zero		1


	//   ....[2]....
        /*012c*/ 	.word	0x00000620
        /*0130*/ 	.word	0x000000ff
        /*0134*/ 	.word	0x00000008
        /*0138*/ 	.short	0x0100
        /*013a*/ 	.byte	0x04
	.zero		1


	//   ....[3]....
        /*013c*/ 	.word	0x00000630
        /*0140*/ 	.word	0x000000ff
        /*0144*/ 	.word	0x00000028
        /*0148*/ 	.short	0x0100
        /*014a*/ 	.byte	0x04
	.zero		1


	//   ....[4]....
        /*014c*/ 	.word	0x00000640
        /*0150*/ 	.word	0x000000ff
        /*0154*/ 	.word	0x00000010
        /*0158*/ 	.short	0x0100
        /*015a*/ 	.byte	0x04
	.zero		1


	//   ....[5]....
        /*015c*/ 	.word	0x00000650
        /*0160*/ 	.word	0x000000ff
        /*0164*/ 	.word	0x00000030
        /*0168*/ 	.short	0x0100
        /*016a*/ 	.byte	0x04
	.zero		1


	//   ....[6]....
        /*016c*/ 	.word	0x00000660
        /*0170*/ 	.word	0x000000ff
        /*0174*/ 	.word	0x00000018
        /*0178*/ 	.short	0x0100
        /*017a*/ 	.byte	0x04
	.zero		1


	//   ....[7]....
        /*017c*/ 	.word	0x00000670
        /*0180*/ 	.word	0x000000ff
        /*0184*/ 	.word	0x00000038
        /*0188*/ 	.short	0x0100
        /*018a*/ 	.byte	0x04
	.zero		1


	//   ....[8]....
        /*018c*/ 	.word	0x000007a0
        /*0190*/ 	.word	0x000000ff
        /*0194*/ 	.word	0x00000040
        /*0198*/ 	.short	0x0100
        /*019a*/ 	.byte	0x04
	.zero		1


	//   ....[9]....
        /*019c*/ 	.word	0x000007b0
        /*01a0*/ 	.word	0x000000ff
        /*01a4*/ 	.word	0x00000060
        /*01a8*/ 	.short	0x0100
        /*01aa*/ 	.byte	0x04
	.zero		1


	//   ....[10]....
        /*01ac*/ 	.word	0x000007c0
        /*01b0*/ 	.word	0x000000ff
        /*01b4*/ 	.word	0x00000048
        /*01b8*/ 	.short	0x0100
        /*01ba*/ 	.byte	0x04
	.zero		1


	//   ....[11]....
        /*01bc*/ 	.word	0x000007d0
        /*01c0*/ 	.word	0x000000ff
        /*01c4*/ 	.word	0x00000068
        /*01c8*/ 	.short	0x0100
        /*01ca*/ 	.byte	0x04
	.zero		1


	//   ....[12]....
        /*01cc*/ 	.word	0x000007e0
        /*01d0*/ 	.word	0x000000ff
        /*01d4*/ 	.word	0x00000050
        /*01d8*/ 	.short	0x0100
        /*01da*/ 	.byte	0x04
	.zero		1


	//   ....[13]....
        /*01dc*/ 	.word	0x000007f0
        /*01e0*/ 	.word	0x000000ff
        /*01e4*/ 	.word	0x00000070
        /*01e8*/ 	.short	0x0100
        /*01ea*/ 	.byte	0x04
	.zero		1


	//   ....[14]....
        /*01ec*/ 	.word	0x00000800
        /*01f0*/ 	.word	0x000000ff
        /*01f4*/ 	.word	0x00000058
        /*01f8*/ 	.short	0x0100
        /*01fa*/ 	.byte	0x04
	.zero		1


	//   ....[15]....
        /*01fc*/ 	.word	0x00000810
        /*0200*/ 	.word	0x000000ff
        /*0204*/ 	.word	0x00000078
        /*0208*/ 	.short	0x0100
        /*020a*/ 	.byte	0x04
	.zero		1


	//   ....[16]....
        /*020c*/ 	.word	0x00000900
        /*0210*/ 	.word	0x000000ff
        /*0214*/ 	.word	0x00000080
        /*0218*/ 	.short	0x0100
        /*021a*/ 	.byte	0x06
	.zero		1


	//   ....[17]....
        /*021c*/ 	.word	0x00000910
        /*0220*/ 	.word	0x000000ff
        /*0224*/ 	.word	0x00000088
        /*0228*/ 	.short	0x0100
        /*022a*/ 	.byte	0x06
	.zero		1


	//   ....[18]....
        /*022c*/ 	.word	0x00000a50
        /*0230*/ 	.word	0x000000ff
        /*0234*/ 	.word	0x00000090
        /*0238*/ 	.short	0x0100
        /*023a*/ 	.byte	0x06
	.zero		1


	//   ....[19]....
        /*023c*/ 	.word	0x00000a60
        /*0240*/ 	.word	0x000000ff
        /*0244*/ 	.word	0x000000a0
        /*0248*/ 	.short	0x0100
        /*024a*/ 	.byte	0x06
	.zero		1


	//   ....[20]....
        /*024c*/ 	.word	0x00000a70
        /*0250*/ 	.word	0x000000ff
        /*0254*/ 	.word	0x00000098
        /*0258*/ 	.short	0x0100
        /*025a*/ 	.byte	0x06
	.zero		1


	//   ....[21]....
        /*025c*/ 	.word	0x00000a80
        /*0260*/ 	.word	0x000000ff
        /*0264*/ 	.word	0x000000a8
        /*0268*/ 	.short	0x0100
        /*026a*/ 	.byte	0x06
	.zero		1


	//   ....[22]....
        /*026c*/ 	.word	0x00000bb0
        /*0270*/ 	.word	0x000000ff
        /*0274*/ 	.word	0x000000b0
        /*0278*/ 	.short	0x0100
        /*027a*/ 	.byte	0x04
	.zero		1


	//   ....[23]....
        /*027c*/ 	.word	0x00000bc0
        /*0280*/ 	.word	0x000000ff
        /*0284*/ 	.word	0x000000d0
        /*0288*/ 	.short	0x0100
        /*028a*/ 	.byte	0x04
	.zero		1


	//   ....[24]....
        /*028c*/ 	.word	0x00000bd0
        /*0290*/ 	.word	0x000000ff
        /*0294*/ 	.word	0x000000b8
        /*0298*/ 	.short	0x0100
        /*029a*/ 	.byte	0x04
	.zero		1


	//   ....[25]....
        /*029c*/ 	.word	0x00000be0
        /*02a0*/ 	.word	0x000000ff
        /*02a4*/ 	.word	0x000000d8
        /*02a8*/ 	.short	0x0100
        /*02aa*/ 	.byte	0x04
	.zero		1


	//   ....[26]....
        /*02ac*/ 	.word	0x00000bf0
        /*02b0*/ 	.word	0x000000ff
        /*02b4*/ 	.word	0x000000c0
        /*02b8*/ 	.short	0x0100
        /*02ba*/ 	.byte	0x04
	.zero		1


	//   ....[27]....
        /*02bc*/ 	.word	0x00000c00
        /*02c0*/ 	.word	0x000000ff
        /*02c4*/ 	.word	0x000000e0
        /*02c8*/ 	.short	0x0100
        /*02ca*/ 	.byte	0x04
	.zero		1


	//   ....[28]....
        /*02cc*/ 	.word	0x00000c10
        /*02d0*/ 	.word	0x000000ff
        /*02d4*/ 	.word	0x000000c8
        /*02d8*/ 	.short	0x0100
        /*02da*/ 	.byte	0x04
	.zero		1


	//   ....[29]....
        /*02dc*/ 	.word	0x00000c20
        /*02e0*/ 	.word	0x000000ff
        /*02e4*/ 	.word	0x000000e8
        /*02e8*/ 	.short	0x0100
        /*02ea*/ 	.byte	0x04
	.zero		1


	//   ....[30]....
        /*02ec*/ 	.word	0x00000d10
        /*02f0*/ 	.word	0x000000ff
        /*02f4*/ 	.word	0x000000f0
        /*02f8*/ 	.short	0x0100
        /*02fa*/ 	.byte	0x04
	.zero		1


	//   ....[31]....
        /*02fc*/ 	.word	0x00000d20
        /*0300*/ 	.word	0x000000ff
        /*0304*/ 	.word	0x00000100
        /*0308*/ 	.short	0x0100
        /*030a*/ 	.byte	0x04
	.zero		1


	//   ....[32]....
        /*030c*/ 	.word	0x00000d30
        /*0310*/ 	.word	0x000000ff
        /*0314*/ 	.word	0x000000f8
        /*0318*/ 	.short	0x0100
        /*031a*/ 	.byte	0x04
	.zero		1


	//   ....[33]....
        /*031c*/ 	.word	0x00000d40
        /*0320*/ 	.word	0x000000ff
        /*0324*/ 	.word	0x00000108
        /*0328*/ 	.short	0x0100
        /*032a*/ 	.byte	0x04
	.zero		1


	//   ....[34]....
        /*032c*/ 	.word	0x000018b0
        /*0330*/ 	.word	0x00000000
        /*0334*/ 	.word	0x00000100
        /*0338*/ 	.short	0x010a
        /*033a*/ 	.byte	0xff
	.zero		1


	//   ....[35]....
        /*033c*/ 	.word	0x000018d0
        /*0340*/ 	.word	0x00000000
        /*0344*/ 	.word	0x000000f0
        /*0348*/ 	.short	0x0101
        /*034a*/ 	.byte	0xff
	.zero		1


	//   ....[36]....
        /*034c*/ 	.word	0x00001990
        /*0350*/ 	.word	0x000000ff
        /*0354*/ 	.word	0x00000020
        /*0358*/ 	.short	0x010a
        /*035a*/ 	.byte	0x04
	.zero		1


	//   ....[37]....
        /*035c*/ 	.word	0x00001a10
        /*0360*/ 	.word	0x000000ff
        /*0364*/ 	.word	0x00000020
        /*0368*/ 	.short	0x010a
        /*036a*/ 	.byte	0x21
	.zero		1


	//   ....[38]....
        /*036c*/ 	.word	0x00001ba0
        /*0370*/ 	.word	0x000000ff
        /*0374*/ 	.word	0x00000020
        /*0378*/ 	.short	0x010a
        /*037a*/ 	.byte	0x08
	.zero		1


	//   ....[39]....
        /*037c*/ 	.word	0x00001cd0
        /*0380*/ 	.word	0x000000ff
        /*0384*/ 	.word	0x00000088
        /*0388*/ 	.short	0x0101
        /*038a*/ 	.byte	0x07
	.zero		1


	//   ....[40]....
        /*038c*/ 	.word	0x00001cf0
        /*0390*/ 	.word	0x000000ff
        /*0394*/ 	.word	0x00000020
        /*0398*/ 	.short	0x010a
        /*039a*/ 	.byte	0x04
	.zero		1


	//   ....[41]....
        /*039c*/ 	.word	0x00001d70
        /*03a0*/ 	.word	0x000000ff
        /*03a4*/ 	.word	0x00000020
        /*03a8*/ 	.short	0x010a
        /*03aa*/ 	.byte	0x09
	.zero		1


	//   ....[42]....
        /*03ac*/ 	.word	0x00001f10
        /*03b0*/ 	.word	0x000000ff
        /*03b4*/ 	.word	0x00000020
        /*03b8*/ 	.short	0x010a
        /*03ba*/ 	.byte	0x06
	.zero		1


	//   ....[43]....
        /*03bc*/ 	.word	0x00002040
        /*03c0*/ 	.word	0x00000003
        /*03c4*/ 	.word	0x00000090
        /*03c8*/ 	.short	0x010a
        /*03ca*/ 	.byte	0xff
	.zero		1


	//   ....[44]....
        /*03cc*/ 	.word	0x00002190
        /*03d0*/ 	.word	0x00000000
        /*03d4*/ 	.word	0x00000000
        /*03d8*/ 	.short	0x0101
        /*03da*/ 	.byte	0xff
	.zero		1


	//   ....[45]....
        /*03dc*/ 	.word	0x00002750
        /*03e0*/ 	.word	0x000000ff
        /*03e4*/ 	.word	0x00000000
        /*03e8*/ 	.short	0x010a
        /*03ea*/ 	.byte	0x04
	.zero		1


	//   ....[46]....
        /*03ec*/ 	.word	0x000027e0
        /*03f0*/ 	.word	0x000000ff
        /*03f4*/ 	.word	0x00000000
        /*03f8*/ 	.short	0x010a
        /*03fa*/ 	.byte	0x05
	.zero		1


	//   ....[47]....
        /*03fc*/ 	.word	0x00002870
        /*0400*/ 	.word	0x000000ff
        /*0404*/ 	.word	0x00000000
        /*0408*/ 	.short	0x010a
        /*040a*/ 	.byte	0x05
	.zero		1


	//   ....[48]....
        /*040c*/ 	.word	0x00002910
        /*0410*/ 	.word	0x00000000
        /*0414*/ 	.word	0x00000000
        /*0418*/ 	.short	0x010a
        /*041a*/ 	.byte	0xff
	.zero		1


	//   ....[49]....
        /*041c*/ 	.word	0x00002a50
        /*0420*/ 	.word	0x00000002
        /*0424*/ 	.word	0x000000f0
        /*0428*/ 	.short	0x010a
        /*042a*/ 	.byte	0xff
	.zero		1


	//   ....[50]....
        /*042c*/ 	.word	0x00002ab0
        /*0430*/ 	.word	0x00000004
        /*0434*/ 	.word	0x00000000
        /*0438*/ 	.short	0x0101
        /*043a*/ 	.byte	0xff
	.zero		1


	//   ....[51]....
        /*043c*/ 	.word	0x00002ad0
        /*0440*/ 	.word	0x000000ff
        /*0444*/ 	.word	0x000000a0
        /*0448*/ 	.short	0x010a
        /*044a*/ 	.byte	0x04
	.zero		1


	//   ....[52]....
        /*044c*/ 	.word	0x00002bf0
        /*0450*/ 	.word	0x00000002
        /*0454*/ 	.word	0x00000090
        /*0458*/ 	.short	0x010a
        /*045a*/ 	.byte	0xff
	.zero		1


	//   ....[53]....
        /*045c*/ 	.word	0x00002d00
        /*0460*/ 	.word	0x00000002
        /*0464*/ 	.word	0x00000000
        /*0468*/ 	.short	0x0101
        /*046a*/ 	.byte	0xff
	.zero		1


	//   ....[54]....
        /*046c*/ 	.word	0x00002d90
        /*0470*/ 	.word	0x000000ff
        /*0474*/ 	.word	0x000000a0
        /*0478*/ 	.short	0x0106
        /*047a*/ 	.byte	0x04
	.zero		1


	//   ....[55]....
        /*047c*/ 	.word	0x00002db0
        /*0480*/ 	.word	0x000000ff
        /*0484*/ 	.word	0x000000a0
        /*0488*/ 	.short	0x010a
        /*048a*/ 	.byte	0x04
	.zero		1


	//   ....[56]....
        /*048c*/ 	.word	0x00002e40
        /*0490*/ 	.word	0x000000ff
        /*0494*/ 	.word	0x000000a0
        /*0498*/ 	.short	0x0106
        /*049a*/ 	.byte	0x07
	.zero		1


	//   ....[57]....
        /*049c*/ 	.word	0x00002e80
        /*04a0*/ 	.word	0x00000000
        /*04a4*/ 	.word	0x000000a0
        /*04a8*/ 	.short	0x010a
        /*04aa*/ 	.byte	0xff
	.zero		1


	//   ....[58]....
        /*04ac*/ 	.word	0x000033e0
        /*04b0*/ 	.word	0x00000000
        /*04b4*/ 	.word	0x00000090
        /*04b8*/ 	.short	0x010a
        /*04ba*/ 	.byte	0xff
	.zero		1


	//   ....[59]....
        /*04bc*/ 	.word	0x000034e0
        /*04c0*/ 	.word	0x00000003
        /*04c4*/ 	.word	0x00000000
        /*04c8*/ 	.short	0x0101
        /*04ca*/ 	.byte	0xff
	.zero		1


	//   ....[60]....
        /*04cc*/ 	.word	0x000034f0
        /*04d0*/ 	.word	0x000000ff
        /*04d4*/ 	.word	0x00000000
        /*04d8*/ 	.short	0x010a
        /*04da*/ 	.byte	0x04
	.zero		1


	//   ....[61]....
        /*04dc*/ 	.word	0x00003570
        /*04e0*/ 	.word	0x000000ff
        /*04e4*/ 	.word	0x000000d0
        /*04e8*/ 	.short	0x010a
        /*04ea*/ 	.byte	0x1f
	.zero		1


	//   ....[62]....
        /*04ec*/ 	.word	0x00003650
        /*04f0*/ 	.word	0x000000ff
        /*04f4*/ 	.word	0x00000000
        /*04f8*/ 	.short	0x010a
        /*04fa*/ 	.byte	0x05
	.zero		1


	//   ....[63]....
        /*04fc*/ 	.word	0x00003790
        /*0500*/ 	.word	0x000000ff
        /*0504*/ 	.word	0x00000000
        /*0508*/ 	.short	0x010a
        /*050a*/ 	.byte	0x04
	.zero		1


	//   ....[64]....
        /*050c*/ 	.word	0x00003a20
        /*0510*/ 	.word	0x000000ff
        /*0514*/ 	.word	0x00000000
        /*0518*/ 	.short	0x010a
        /*051a*/ 	.byte	0x04
	.zero		1


	//   ....[65]....
        /*051c*/ 	.word	0x00003ab0
        /*0520*/ 	.word	0x000000ff
        /*0524*/ 	.word	0x00000000
        /*0528*/ 	.short	0x010a
        /*052a*/ 	.byte	0x05
	.zero		1


	//   ....[66]....
        /*052c*/ 	.word	0x00003b40
        /*0530*/ 	.word	0x000000ff
        /*0534*/ 	.word	0x00000000
        /*0538*/ 	.short	0x010a
        /*053a*/ 	.byte	0x05
	.zero		1


	//   ....[67]....
        /*053c*/ 	.word	0x00003bd0
        /*0540*/ 	.word	0x000000ff
        /*0544*/ 	.word	0x00000000
        /*0548*/ 	.short	0x010a
        /*054a*/ 	.byte	0x04
	.zero		1


	//   ....[68]....
        /*054c*/ 	.word	0x00004130
        /*0550*/ 	.word	0x00000008
        /*0554*/ 	.word	0x00000090
        /*0558*/ 	.short	0x010a
        /*055a*/ 	.byte	0xff
	.zero		1


	//   ....[69]....
        /*055c*/ 	.word	0x000042a0
        /*0560*/ 	.word	0x00000000
        /*0564*/ 	.word	0x00000000
        /*0568*/ 	.short	0x0101
        /*056a*/ 	.byte	0xff
	.zero		1


	//   ....[70]....
        /*056c*/ 	.word	0x00004780
        /*0570*/ 	.word	0x000000ff
        /*0574*/ 	.word	0x00000088
        /*0578*/ 	.short	0x010a
        /*057a*/ 	.byte	0x15
	.zero		1


	//   ....[71]....
        /*057c*/ 	.word	0x00004910
        /*0580*/ 	.word	0x000000ff
        /*0584*/ 	.word	0x00000060
        /*0588*/ 	.short	0x010a
        /*058a*/ 	.byte	0x15
	.zero		1


	//   ....[72]....
        /*058c*/ 	.word	0x00004a60
        /*0590*/ 	.word	0x000000ff
        /*0594*/ 	.word	0x00000040
        /*0598*/ 	.short	0x010b
        /*059a*/ 	.byte	0x15
	.zero		1


	//   ....[73]....
        /*059c*/ 	.word	0x00004a70
        /*05a0*/ 	.word	0x000000ff
        /*05a4*/ 	.word	0x00000000
        /*05a8*/ 	.short	0x0101
        /*05aa*/ 	.byte	0x32
	.zero		1


	//   ....[74]....
        /*05ac*/ 	.word	0x00004a80
        /*05b0*/ 	.word	0x000000ff
        /*05b4*/ 	.word	0x00000068
        /*05b8*/ 	.short	0x010a
        /*05ba*/ 	.byte	0x15
	.zero		1


	//   ....[75]....
        /*05bc*/ 	.word	0x00004bd0
        /*05c0*/ 	.word	0x000000ff
        /*05c4*/ 	.word	0x00000048
        /*05c8*/ 	.short	0x010b
        /*05ca*/ 	.byte	0x15
	.zero		1


	//   ....[76]....
        /*05cc*/ 	.word	0x00004be0
        /*05d0*/ 	.word	0x000000ff
        /*05d4*/ 	.word	0x00000000
        /*05d8*/ 	.short	0x0101
        /*05da*/ 	.byte	0x31
	.zero		1


	//   ....[77]....
        /*05dc*/ 	.word	0x00004bf0
        /*05e0*/ 	.word	0x000000ff
        /*05e4*/ 	.word	0x00000070
        /*05e8*/ 	.short	0x010a
        /*05ea*/ 	.byte	0x15
	.zero		1


	//   ....[78]....
        /*05ec*/ 	.word	0x00004d50
        /*05f0*/ 	.word	0x000000ff
        /*05f4*/ 	.word	0x00000050
        /*05f8*/ 	.short	0x010b
        /*05fa*/ 	.byte	0x15
	.zero		1


	//   ....[79]....
        /*05fc*/ 	.word	0x00004d60
        /*0600*/ 	.word	0x000000ff
        /*0604*/ 	.word	0x00000000
        /*0608*/ 	.short	0x0101
        /*060a*/ 	.byte	0x30
	.zero		1


	//   ....[80]....
        /*060c*/ 	.word	0x00004d70
        /*0610*/ 	.word	0x000000ff
        /*0614*/ 	.word	0x00000078
        /*0618*/ 	.short	0x010a
        /*061a*/ 	.byte	0x15
	.zero		1


	//   ....[81]....
        /*061c*/ 	.word	0x00004f70
        /*0620*/ 	.word	0x000000ff
        /*0624*/ 	.word	0x00000058
        /*0628*/ 	.short	0x010b
        /*062a*/ 	.byte	0x15
	.zero		1


	//   ....[82]....
        /*062c*/ 	.word	0x00004f80
        /*0630*/ 	.word	0x000000ff
        /*0634*/ 	.word	0x00000000
        /*0638*/ 	.short	0x0101
        /*063a*/ 	.byte	0x2b
	.zero		1


	//   ....[83]....
        /*063c*/ 	.word	0x00004fb0
        /*0640*/ 	.word	0x000000ff
        /*0644*/ 	.word	0x00000060
        /*0648*/ 	.short	0x010a
        /*064a*/ 	.byte	0x15
	.zero		1


	//   ....[84]....
        /*064c*/ 	.word	0x00004fd0
        /*0650*/ 	.word	0x000000ff
        /*0654*/ 	.word	0x00000068
        /*0658*/ 	.short	0x010a
        /*065a*/ 	.byte	0x15
	.zero		1


	//   ....[85]....
        /*065c*/ 	.word	0x00004ff0
        /*0660*/ 	.word	0x000000ff
        /*0664*/ 	.word	0x00000070
        /*0668*/ 	.short	0x010a
        /*066a*/ 	.byte	0x15
	.zero		1


	//   ....[86]....
        /*066c*/ 	.word	0x00005030
        /*0670*/ 	.word	0x00000000
        /*0674*/ 	.word	0x00000078
        /*0678*/ 	.short	0x010a
        /*067a*/ 	.byte	0xff
	.zero		1


	//   ....[87]....
        /*067c*/ 	.word	0x00005370
        /*0680*/ 	.word	0x00000003
        /*0684*/ 	.word	0x00000090
        /*0688*/ 	.short	0x010a
        /*068a*/ 	.byte	0xff
	.zero		1


	//   ....[88]....
        /*068c*/ 	.word	0x000054f0
        /*0690*/ 	.word	0x00000000
        /*0694*/ 	.word	0x00000000
        /*0698*/ 	.short	0x0101
        /*069a*/ 	.byte	0xff
	.zero		1


	//   ....[89]....
        /*069c*/ 	.word	0x00006090
        /*06a0*/ 	.word	0x000000ff
        /*06a4*/ 	.word	0x00000040
        /*06a8*/ 	.short	0x010a
        /*06aa*/ 	.byte	0x2c
	.zero		1


	//   ....[90]....
        /*06ac*/ 	.word	0x00006100
        /*06b0*/ 	.word	0x00000062
        /*06b4*/ 	.word	0x000000b0
        /*06b8*/ 	.short	0x010a
        /*06ba*/ 	.byte	0xff
	.zero		1


	//   ....[91]....
        /*06bc*/ 	.word	0x00006220
        /*06c0*/ 	.word	0x000000ff
        /*06c4*/ 	.word	0x00000040
        /*06c8*/ 	.short	0x010a
        /*06ca*/ 	.byte	0x2c
	.zero		1


	//   ....[92]....
        /*06cc*/ 	.word	0x00006320
        /*06d0*/ 	.word	0x00000062
        /*06d4*/ 	.word	0x000000b0
        /*06d8*/ 	.short	0x010a
        /*06da*/ 	.byte	0xff
	.zero		1


	//   ....[93]....
        /*06dc*/ 	.word	0x00006e20
        /*06e0*/ 	.word	0x00000000
        /*06e4*/ 	.word	0x00000000
        /*06e8*/ 	.short	0x0101
        /*06ea*/ 	.byte	0xff
	.zero		1


	//   ....[94]....
        /*06ec*/ 	.word	0x00006e30
        /*06f0*/ 	.word	0x00000003
        /*06f4*/ 	.word	0x00000040
        /*06f8*/ 	.short	0x010a
        /*06fa*/ 	.byte	0xff
	.zero		1


	//   ....[95]....
        /*06fc*/ 	.word	0x00006f00
        /*0700*/ 	.word	0x00000003
        /*0704*/ 	.word	0x00000040
        /*0708*/ 	.short	0x010a
        /*070a*/ 	.byte	0xff
	.zero		1


	//   ....[96]....
        /*070c*/ 	.word	0x00007a90
        /*0710*/ 	.word	0x00000066
        /*0714*/ 	.word	0x00000000
        /*0718*/ 	.short	0x0101
        /*071a*/ 	.byte	0xff
	.zero		1


	//   ....[97]....
        /*071c*/ 	.word	0x00007ab0
        /*0720*/ 	.word	0x0000003f
        /*0724*/ 	.word	0x00000040
        /*0728*/ 	.short	0x010a
        /*072a*/ 	.byte	0xff
	.zero		1


	//   ....[98]....
        /*072c*/ 	.word	0x00007b70
        /*0730*/ 	.word	0x0000003f
        /*0734*/ 	.word	0x00000040
        /*0738*/ 	.short	0x010a
        /*073a*/ 	.byte	0xff
	.zero		1


	//   ....[99]....
        /*073c*/ 	.word	0x000086f0
        /*0740*/ 	.word	0x00000066
        /*0744*/ 	.word	0x00000000
        /*0748*/ 	.short	0x0101
        /*074a*/ 	.byte	0xff
	.zero		1


	//   ....[100]....
        /*074c*/ 	.word	0x00008710
        /*0750*/ 	.word	0x0000006c
        /*0754*/ 	.word	0x00000040
        /*0758*/ 	.short	0x010a
        /*075a*/ 	.byte	0xff
	.zero		1


	//   ....[101]....
        /*075c*/ 	.word	0x000087d0
        /*0760*/ 	.word	0x0000006c
        /*0764*/ 	.word	0x00000040
        /*0768*/ 	.short	0x010a
        /*076a*/ 	.byte	0xff
	.zero		1


	//   ....[102]....
        /*076c*/ 	.word	0x00008c10
        /*0770*/ 	.word	0x000000ff
        /*0774*/ 	.word	0x00000000
        /*0778*/ 	.short	0x0101
        /*077a*/ 	.byte	0x04
	.zero		1


	//   ....[103]....
        /*077c*/ 	.word	0x000093c0
        /*0780*/ 	.word	0x00000002
        /*0784*/ 	.word	0x00000000
        /*0788*/ 	.short	0x0101
        /*078a*/ 	.byte	0xff
	.zero		1


	//   ....[104]....
        /*078c*/ 	.word	0x00009670
        /*0790*/ 	.word	0x000000ff
        /*0794*/ 	.word	0x00000000
        /*0798*/ 	.short	0x0101
        /*079a*/ 	.byte	0x04
	.zero		1


	//   ....[105]....
        /*079c*/ 	.word	0x00009690
        /*07a0*/ 	.word	0x00000000
        /*07a4*/ 	.word	0x00000100
        /*07a8*/ 	.short	0x010a
        /*07aa*/ 	.byte	0xff
	.zero		1


	//   ....[106]....
        /*07ac*/ 	.word	0x000096f0
        /*07b0*/ 	.word	0x00000000
        /*07b4*/ 	.word	0x00000020
        /*07b8*/ 	.short	0x010a
        /*07ba*/ 	.byte	0xff
	.zero		1


	//   ....[107]....
        /*07bc*/ 	.word	0x00009750
        /*07c0*/ 	.word	0x00000000
        /*07c4*/ 	.word	0x00000020
        /*07c8*/ 	.short	0x010a
        /*07ca*/ 	.byte	0xff
	.zero		1


	//   ....[108]....
        /*07cc*/ 	.word	0x000097a0
        /*07d0*/ 	.word	0x00000003
        /*07d4*/ 	.word	0x00000090
        /*07d8*/ 	.short	0x010a
        /*07da*/ 	.byte	0xff
	.zero		1


	//   ....[109]....
        /*07dc*/ 	.word	0x00009800
        /*07e0*/ 	.word	0x00000000
        /*07e4*/ 	.word	0x00000000
        /*07e8*/ 	.short	0x010a
        /*07ea*/ 	.byte	0xff
	.zero		1


	//   ....[110]....
        /*07ec*/ 	.word	0x00009860
        /*07f0*/ 	.word	0x00000000
        /*07f4*/ 	.word	0x00000000
        /*07f8*/ 	.short	0x010a
        /*07fa*/ 	.byte	0xff
	.zero		1


	//   ....[111]....
        /*07fc*/ 	.word	0x000098c0
        /*0800*/ 	.word	0x00000000
        /*0804*/ 	.word	0x00000000
        /*0808*/ 	.short	0x010a
        /*080a*/ 	.byte	0xff
	.zero		1


	//   ....[112]....
        /*080c*/ 	.word	0x00009910
        /*0810*/ 	.word	0x00000002
        /*0814*/ 	.word	0x000000f0
        /*0818*/ 	.short	0x010a
        /*081a*/ 	.byte	0xff
	.zero		1


	//   ....[113]....
        /*081c*/ 	.word	0x00009970
        /*0820*/ 	.word	0x00000002
        /*0824*/ 	.word	0x000000a0
        /*0828*/ 	.short	0x010a
        /*082a*/ 	.byte	0xff
	.zero		1


	//   ....[114]....
        /*082c*/ 	.word	0x000099c0
        /*0830*/ 	.word	0x00000002
        /*0834*/ 	.word	0x00000090
        /*0838*/ 	.short	0x010a
        /*083a*/ 	.byte	0xff
	.zero		1


	//   ....[115]....
        /*083c*/ 	.word	0x00009a20
        /*0840*/ 	.word	0x00000000
        /*0844*/ 	.word	0x000000a0
        /*0848*/ 	.short	0x010a
        /*084a*/ 	.byte	0xff
	.zero		1


	//   ....[116]....
        /*084c*/ 	.word	0x00009a70
        /*0850*/ 	.word	0x00000000
        /*0854*/ 	.word	0x00000090
        /*0858*/ 	.short	0x010a
        /*085a*/ 	.byte	0xff
	.zero		1


	//   ....[117]....
        /*085c*/ 	.word	0x00009ad0
        /*0860*/ 	.word	0x00000003
        /*0864*/ 	.word	0x000000d0
        /*0868*/ 	.short	0x010a
        /*086a*/ 	.byte	0xff
	.zero		1


	//   ....[118]....
        /*086c*/ 	.word	0x00009b30
        /*0870*/ 	.word	0x00000000
        /*0874*/ 	.word	0x00000000
        /*0878*/ 	.short	0x010a
        /*087a*/ 	.byte	0xff
	.zero		1


	//   ....[119]....
        /*087c*/ 	.word	0x00009b90
        /*0880*/ 	.word	0x00000000
        /*0884*/ 	.word	0x00000000
        /*0888*/ 	.short	0x010a
        /*088a*/ 	.byte	0xff
	.zero		1


	//   ....[120]....
        /*088c*/ 	.word	0x00009bf0
        /*0890*/ 	.word	0x00000000
        /*0894*/ 	.word	0x00000000
        /*0898*/ 	.short	0x010a
        /*089a*/ 	.byte	0xff
	.zero		1


	//   ....[121]....
        /*089c*/ 	.word	0x00009c50
        /*08a0*/ 	.word	0x00000000
        /*08a4*/ 	.word	0x00000000
        /*08a8*/ 	.short	0x010a
        /*08aa*/ 	.byte	0xff
	.zero		1


	//   ....[122]....
        /*08ac*/ 	.word	0x00009cb0
        /*08b0*/ 	.word	0x00000000
        /*08b4*/ 	.word	0x00000000
        /*08b8*/ 	.short	0x010a
        /*08ba*/ 	.byte	0xff
	.zero		1


	//   ....[123]....
        /*08bc*/ 	.word	0x00009d00
        /*08c0*/ 	.word	0x00000008
        /*08c4*/ 	.word	0x00000090
        /*08c8*/ 	.short	0x010a
        /*08ca*/ 	.byte	0xff
	.zero		1


	//   ....[124]....
        /*08cc*/ 	.word	0x00009d60
        /*08d0*/ 	.word	0x00000000
        /*08d4*/ 	.word	0x00000088
        /*08d8*/ 	.short	0x010a
        /*08da*/ 	.byte	0xff
	.zero		1


	//   ....[125]....
        /*08dc*/ 	.word	0x00009dc0
        /*08e0*/ 	.word	0x00000005
        /*08e4*/ 	.word	0x00000060
        /*08e8*/ 	.short	0x010a
        /*08ea*/ 	.byte	0xff
	.zero		1


	//   ....[126]....
        /*08ec*/ 	.word	0x00009e20
        /*08f0*/ 	.word	0x00000005
        /*08f4*/ 	.word	0x00000068
        /*08f8*/ 	.short	0x010a
        /*08fa*/ 	.byte	0xff
	.zero		1


	//   ....[127]....
        /*08fc*/ 	.word	0x00009e80
        /*0900*/ 	.word	0x00000005
        /*0904*/ 	.word	0x00000070
        /*0908*/ 	.short	0x010a
        /*090a*/ 	.byte	0xff
	.zero		1


	//   ....[128]....
        /*090c*/ 	.word	0x00009ee0
        /*0910*/ 	.word	0x00000005
        /*0914*/ 	.word	0x00000078
        /*0918*/ 	.short	0x010a
        /*091a*/ 	.byte	0xff
	.zero		1


	//   ....[129]....
        /*091c*/ 	.word	0x00009f40
        /*0920*/ 	.word	0x00000000
        /*0924*/ 	.word	0x00000060
        /*0928*/ 	.short	0x010a
        /*092a*/ 	.byte	0xff
	.zero		1


	//   ....[130]....
        /*092c*/ 	.word	0x00009fa0
        /*0930*/ 	.word	0x00000000
        /*0934*/ 	.word	0x00000068
        /*0938*/ 	.short	0x010a
        /*093a*/ 	.byte	0xff
	.zero		1


	//   ....[131]....
        /*093c*/ 	.word	0x0000a000
        /*0940*/ 	.word	0x00000000
        /*0944*/ 	.word	0x00000070
        /*0948*/ 	.short	0x010a
        /*094a*/ 	.byte	0xff
	.zero		1


	//   ....[132]....
        /*094c*/ 	.word	0x0000a050
        /*0950*/ 	.word	0x00000003
        /*0954*/ 	.word	0x00000090
        /*0958*/ 	.short	0x010a
        /*095a*/ 	.byte	0xff
	.zero		1


	//   ....[133]....
        /*095c*/ 	.word	0x0000a0b0
        /*0960*/ 	.word	0x00000000
        /*0964*/ 	.word	0x00000040
        /*0968*/ 	.short	0x010a
        /*096a*/ 	.byte	0xff
	.zero		1


	//   ....[134]....
        /*096c*/ 	.word	0x0000a100
        /*0970*/ 	.word	0x00000062
        /*0974*/ 	.word	0x000000b0
        /*0978*/ 	.short	0x010a
        /*097a*/ 	.byte	0xff
	.zero		1


	//   ....[135]....
        /*097c*/ 	.word	0x0000a150
        /*0980*/ 	.word	0x00000003
        /*0984*/ 	.word	0x00000040
        /*0988*/ 	.short	0x010a
        /*098a*/ 	.byte	0xff
	.zero		1


	//   ....[136]....
        /*098c*/ 	.word	0x0000a1a0
        /*0990*/ 	.word	0x0000003f
        /*0994*/ 	.word	0x00000040
        /*0998*/ 	.short	0x010a
        /*099a*/ 	.byte	0xff
	.zero		1


	//   ....[137]....
        /*099c*/ 	.word	0x0000a1f0
        /*09a0*/ 	.word	0x0000006c
        /*09a4*/ 	.word	0x00000040
        /*09a8*/ 	.short	0x010a
        /*09aa*/ 	.byte	0xff
	.zero		1


	//----- nvinfo : EIATTR_NUM_MBARRIERS
	.align		4
.L_47:
        /*09ac*/ 	.byte	0x03, 0x38
        /*09ae*/ 	.short	0x0022


	//----- nvinfo : EIATTR_EXIT_INSTR_OFFSETS
	.align		4
        /*09b0*/ 	.byte	0x04, 0x1c
        /*09b2*/ 	.short	(.L_49 - .L_48)


	//   ....[0]....
.L_48:
        /*09b4*/ 	.word	0x00002940


	//   ....[1]....
        /*09b8*/ 	.word	0x00002e50


	//   ....[2]....
        /*09bc*/ 	.word	0x00002eb0


	//   ....[3]....
        /*09c0*/ 	.word	0x00003e30


	//   ....[4]....
        /*09c4*/ 	.word	0x00005060


	//   ....[5]....
        /*09c8*/ 	.word	0x000050a0


	//   ....[6]....
        /*09cc*/ 	.word	0x00009550


	//   ....[7]....
        /*09d0*/ 	.word	0x000095d0


	//   ....[8]....
        /*09d4*/ 	.word	0x00009600


	//   ....[9]....
        /*09d8*/ 	.word	0x00009680


	//----- nvinfo : EIATTR_MAX_THREADS
	.align		4
.L_49:
        /*09dc*/ 	.byte	0x04, 0x05
        /*09de*/ 	.short	(.L_51 - .L_50)
.L_50:
        /*09e0*/ 	.word	0x00000100
        /*09e4*/ 	.word	0x00000001
        /*09e8*/ 	.word	0x00000001


	//----- nvinfo : EIATTR_CRS_STACK_SIZE
	.align		4
.L_51:
        /*09ec*/ 	.byte	0x04, 0x1e
        /*09ee*/ 	.short	(.L_53 - .L_52)
.L_52:
        /*09f0*/ 	.word	0x00000000


	//----- nvinfo : EIATTR_CBANK_PARAM_SIZE
	.align		4
.L_53:
        /*09f4*/ 	.byte	0x03, 0x19
        /*09f6*/ 	.short	0x0800


	//----- nvinfo : EIATTR_PARAM_CBANK
	.align		4
        /*09f8*/ 	.byte	0x04, 0x0a
        /*09fa*/ 	.short	(.L_55 - .L_54)
	.align		4
.L_54:
        /*09fc*/ 	.word	index@(.nv.constant0._ZN7cutlass13device_kernelINS_4gemm6kernel13GemmUniversalIN4cute5tupleIJiiiiEEENS1_10collective13CollectiveMmaINS1_35MainloopSm100TmaUmmaWarpSpecializedILi4ELi2ELi4ENS5_IJNS4_1CILi2EEENSA_ILi1EEESC_EEEEENS5_IJNSA_ILi64EEENSA_ILi256EEESF_EEENS_10bfloat16_tENS5_IJlSC_lEEESI_SJ_NS4_8TiledMMAINS4_8MMA_AtomIJNS4_20SM100_MMA_F16BF16_SSISI_SI_fLi64ELi256ELNS4_4UMMA5MajorE0ELSO_0ELNSN_7ScaleInE0ELSP_0EEEEEENS4_6LayoutINS5_IJSC_SC_SC_EEENS5_IJNSA_ILi0EEESU_SU_EEEEENS5_IJNS4_10UnderscoreESX_SX_EEEEENS4_13SM90_TMA_LOADENS4_14ComposedLayoutINS4_7SwizzleILi3ELi4ELi3EEENS4_18smem_ptr_flag_bitsILi16EEENSS_INS5_IJNSA_ILi8EEESF_EEENS5_IJSF_SC_EEEEEEEvNS4_8identityENS4_23SM90_TMA_LOAD_MULTICASTES1A_vS1B_EENS_8epilogue10collective18CollectiveEpilogueINS1E_23Sm100TmaWarpSpecializedILi4ELi2ELi32ELb1ELb0EEEJSH_NS5_IJNSS_ISF_SC_EES1J_EEESI_SJ_SI_SJ_NS1E_6fusion15FusionCallbacksIS1I_NS1L_17LinearCombinationISI_fSI_fLNS_15FloatRoundStyleE2EEESH_S1K_JEEENS4_5SM1004TMEM4LOAD26SM100_TMEM_LOAD_16dp256b8xES10_S1A_NS4_17SM75_U32x4_LDSM_NENS4_14SM90_TMA_STOREES1A_NS4_17SM90_U32x4_STSM_NENS4_39AutoVectorizingCopyWithAssumedAlignmentILi128EEEEEEvvEEEEvNT_6ParamsE)
        /*0a00*/ 	.short	0x0380
        /*0a02*/ 	.short	0x0800


	//----- nvinfo : EIATTR_SW_WAR
	.align		4
.L_55:
        /*0a04*/ 	.byte	0x04, 0x36
        /*0a06*/ 	.short	(.L_57 - .L_56)
.L_56:
        /*0a08*/ 	.word	0x00000008
.L_57:


//--------------------- .nv.callgraph             --------------------------
	.section	.nv.callgraph,"",@"SHT_CUDA_CALLGRAPH"
	.align	4
	.sectionentsize	8
	.align		4
        /*0000*/ 	.word	0x00000000
	.align		4
        /*0004*/ 	.word	0xffffffff
	.align		4
        /*0008*/ 	.word	index@(_ZN7cutlass13device_kernelINS_4gemm6kernel13GemmUniversalIN4cute5tupleIJiiiiEEENS1_10collective13CollectiveMmaINS1_35MainloopSm100TmaUmmaWarpSpecializedILi4ELi2ELi4ENS5_IJNS4_1CILi2EEENSA_ILi1EEESC_EEEEENS5_IJNSA_ILi64EEENSA_ILi256EEESF_EEENS_10bfloat16_tENS5_IJlSC_lEEESI_SJ_NS4_8TiledMMAINS4_8MMA_AtomIJNS4_20SM100_MMA_F16BF16_SSISI_SI_fLi64ELi256ELNS4_4UMMA5MajorE0ELSO_0ELNSN_7ScaleInE0ELSP_0EEEEEENS4_6LayoutINS5_IJSC_SC_SC_EEENS5_IJNSA_ILi0EEESU_SU_EEEEENS5_IJNS4_10UnderscoreESX_SX_EEEEENS4_13SM90_TMA_LOADENS4_14ComposedLayoutINS4_7SwizzleILi3ELi4ELi3EEENS4_18smem_ptr_flag_bitsILi16EEENSS_INS5_IJNSA_ILi8EEESF_EEENS5_IJSF_SC_EEEEEEEvNS4_8identityENS4_23SM90_TMA_LOAD_MULTICASTES1A_vS1B_EENS_8epilogue10collective18CollectiveEpilogueINS1E_23Sm100TmaWarpSpecializedILi4ELi2ELi32ELb1ELb0EEEJSH_NS5_IJNSS_ISF_SC_EES1J_EEESI_SJ_SI_SJ_NS1E_6fusion15FusionCallbacksIS1I_NS1L_17LinearCombinationISI_fSI_fLNS_15FloatRoundStyleE2EEESH_S1K_JEEENS4_5SM1004TMEM4LOAD26SM100_TMEM_LOAD_16dp256b8xES10_S1A_NS4_17SM75_U32x4_LDSM_NENS4_14SM90_TMA_STOREES1A_NS4_17SM90_U32x4_STSM_NENS4_39AutoVectorizingCopyWithAssumedAlignmentILi128EEEEEEvvEEEEvNT_6ParamsE)
	.align		4
        /*000c*/ 	.word	index@(__assertfail)
	.align		4
        /*0010*/ 	.word	0x00000000
	.align		4
        /*0014*/ 	.word	0xfffffffe
	.align		4
        /*0018*/ 	.word	0x00000000
	.align		4
        /*001c*/ 	.word	0xfffffffd
	.align		4
        /*0020*/ 	.word	0x00000000
	.align		4
        /*0024*/ 	.word	0xfffffffc


//--------------------- .nv.constant4             --------------------------
	.section	.nv.constant4,"a",@progbits
	.align	8
	.align		8
.nv.constant4:
        /*0000*/ 	.dword	__assertfail
	.align		8
        /*0008*/ 	.dword	__unnamed_1
	.align		8
        /*0010*/ 	.dword	__unnamed_2
	.align		8
        /*0018*/ 	.dword	_ZN39_INTERNAL_adac4531_4_k_cu_30c4740b_87824cuda3std3__45__cpo5beginE
	.align		8
        /*0020*/ 	.dword	_ZN39_INTERNAL_adac4531_4_k_cu_30c4740b_87824cuda3std3__45__cpo3endE
	.align		8
        /*0028*/ 	.dword	_ZN39_INTERNAL_adac4531_4_k_cu_30c4740b_87824cuda3std3__45__cpo6cbeginE
	.align		8
        /*0030*/ 	.dword	_ZN39_INTERNAL_adac4531_4_k_cu_30c4740b_87824cuda3std3__45__cpo4cendE
	.align		8
        /*0038*/ 	.dword	_ZN39_INTERNAL_adac4531_4_k_cu_30c4740b_87824cuda3std3__441_GLOBAL__N__adac4531_4_k_cu_30c4740b_87826ignoreE
	.align		8
        /*0040*/ 	.dword	_ZN39_INTERNAL_adac4531_4_k_cu_30c4740b_87824cuda3std3__419piecewise_constructE
	.align		8
        /*0048*/ 	.dword	_ZN39_INTERNAL_adac4531_4_k_cu_30c4740b_87824cuda3std3__48in_placeE
	.align		8
        /*0050*/ 	.dword	_ZN39_INTERNAL_adac4531_4_k_cu_30c4740b_87824cuda3std6ranges3__45__cpo4swapE
	.align		8
        /*0058*/ 	.dword	_ZN39_INTERNAL_adac4531_4_k_cu_30c4740b_87824cuda3std6ranges3__45__cpo9iter_moveE
	.align		8
        /*0060*/ 	.dword	_ZN39_INTERNAL_adac4531_4_k_cu_30c4740b_87824cute7productE
	.align		8
        /*0068*/ 	.dword	_ZN39_INTERNAL_adac4531_4_k_cu_30c4740b_87824cute1_E
	.align		8
        /*0070*/ 	.dword	$str$25
	.align		8
        /*0078*/ 	.dword	$str$26
	.align		8
        /*0080*/ 	.dword	$str$27
	.align		8
        /*0088*/ 	.dword	$str$28


//--------------------- .text._ZN7cutlass13device_kernelINS_4gemm6kernel13GemmUniversalIN4cute5tupleIJiiiiEEENS1_10collective13CollectiveMmaINS1_35MainloopSm100TmaUmmaWarpSpecializedILi4ELi2ELi4ENS5_IJNS4_1CILi2EEENSA_ILi1EEESC_EEEEENS5_IJNSA_ILi64EEENSA_ILi256EEESF_EEENS_10bfloat16_tENS5_IJlSC_lEEESI_SJ_NS4_8TiledMMAINS4_8MMA_AtomIJNS4_20SM100_MMA_F16BF16_SSISI_SI_fLi64ELi256ELNS4_4UMMA5MajorE0ELSO_0ELNSN_7ScaleInE0ELSP_0EEEEEENS4_6LayoutINS5_IJSC_SC_SC_EEENS5_IJNSA_ILi0EEESU_SU_EEEEENS5_IJNS4_10UnderscoreESX_SX_EEEEENS4_13SM90_TMA_LOADENS4_14ComposedLayoutINS4_7SwizzleILi3ELi4ELi3EEENS4_18smem_ptr_flag_bitsILi16EEENSS_INS5_IJNSA_ILi8EEESF_EEENS5_IJSF_SC_EEEEEEEvNS4_8identityENS4_23SM90_TMA_LOAD_MULTICASTES1A_vS1B_EENS_8epilogue10collective18CollectiveEpilogueINS1E_23Sm100TmaWarpSpecializedILi4ELi2ELi32ELb1ELb0EEEJSH_NS5_IJNSS_ISF_SC_EES1J_EEESI_SJ_SI_SJ_NS1E_6fusion15FusionCallbacksIS1I_NS1L_17LinearCombinationISI_fSI_fLNS_15FloatRoundStyleE2EEESH_S1K_JEEENS4_5SM1004TMEM4LOAD26SM100_TMEM_LOAD_16dp256b8xES10_S1A_NS4_17SM75_U32x4_LDSM_NENS4_14SM90_TMA_STOREES1A_NS4_17SM90_U32x4_STSM_NENS4_39AutoVectorizingCopyWithAssumedAlignmentILi128EEEEEEvvEEEEvNT_6ParamsE --------------------------
	.section	.text._ZN7cutlass13device_kernelINS_4gemm6kernel13GemmUniversalIN4cute5tupleIJiiiiEEENS1_10collective13CollectiveMmaINS1_35MainloopSm100TmaUmmaWarpSpecializedILi4ELi2ELi4ENS5_IJNS4_1CILi2EEENSA_ILi1EEESC_EEEEENS5_IJNSA_ILi64EEENSA_ILi256EEESF_EEENS_10bfloat16_tENS5_IJlSC_lEEESI_SJ_NS4_8TiledMMAINS4_8MMA_AtomIJNS4_20SM100_MMA_F16BF16_SSISI_SI_fLi64ELi256ELNS4_4UMMA5MajorE0ELSO_0ELNSN_7ScaleInE0ELSP_0EEEEEENS4_6LayoutINS5_IJSC_SC_SC_EEENS5_IJNSA_ILi0EEESU_SU_EEEEENS5_IJNS4_10UnderscoreESX_SX_EEEEENS4_13SM90_TMA_LOADENS4_14ComposedLayoutINS4_7SwizzleILi3ELi4ELi3EEENS4_18smem_ptr_flag_bitsILi16EEENSS_INS5_IJNSA_ILi8EEESF_EEENS5_IJSF_SC_EEEEEEEvNS4_8identityENS4_23SM90_TMA_LOAD_MULTICASTES1A_vS1B_EENS_8epilogue10collective18CollectiveEpilogueINS1E_23Sm100TmaWarpSpecializedILi4ELi2ELi32ELb1ELb0EEEJSH_NS5_IJNSS_ISF_SC_EES1J_EEESI_SJ_SI_SJ_NS1E_6fusion15FusionCallbacksIS1I_NS1L_17LinearCombinationISI_fSI_fLNS_15FloatRoundStyleE2EEESH_S1K_JEEENS4_5SM1004TMEM4LOAD26SM100_TMEM_LOAD_16dp256b8xES10_S1A_NS4_17SM75_U32x4_LDSM_NENS4_14SM90_TMA_STOREES1A_NS4_17SM90_U32x4_STSM_NENS4_39AutoVectorizingCopyWithAssumedAlignmentILi128EEEEEEvvEEEEvNT_6ParamsE,"ax",@progbits
	.align	128
.text._ZN7cutlass13device_kernelINS_4gemm6kernel13GemmUniversalIN4cute5tupleIJiiiiEEENS1_10collective13CollectiveMmaINS1_35MainloopSm100TmaUmmaWarpSpecializedILi4ELi2ELi4ENS5_IJNS4_1CILi2EEENSA_ILi1EEESC_EEEEENS5_IJNSA_ILi64EEENSA_ILi256EEESF_EEENS_10bfloat16_tENS5_IJlSC_lEEESI_SJ_NS4_8TiledMMAINS4_8MMA_AtomIJNS4_20SM100_MMA_F16BF16_SSISI_SI_fLi64ELi256ELNS4_4UMMA5MajorE0ELSO_0ELNSN_7ScaleInE0ELSP_0EEEEEENS4_6LayoutINS5_IJSC_SC_SC_EEENS5_IJNSA_ILi0EEESU_SU_EEEEENS5_IJNS4_10UnderscoreESX_SX_EEEEENS4_13SM90_TMA_LOADENS4_14ComposedLayoutINS4_7SwizzleILi3ELi4ELi3EEENS4_18smem_ptr_flag_bitsILi16EEENSS_INS5_IJNSA_ILi8EEESF_EEENS5_IJSF_SC_EEEEEEEvNS4_8identityENS4_23SM90_TMA_LOAD_MULTICASTES1A_vS1B_EENS_8epilogue10collective18CollectiveEpilogueINS1E_23Sm100TmaWarpSpecializedILi4ELi2ELi32ELb1ELb0EEEJSH_NS5_IJNSS_ISF_SC_EES1J_EEESI_SJ_SI_SJ_NS1E_6fusion15FusionCallbacksIS1I_NS1L_17LinearCombinationISI_fSI_fLNS_15FloatRoundStyleE2EEESH_S1K_JEEENS4_5SM1004TMEM4LOAD26SM100_TMEM_LOAD_16dp256b8xES10_S1A_NS4_17SM75_U32x4_LDSM_NENS4_14SM90_TMA_STOREES1A_NS4_17SM90_U32x4_STSM_NENS4_39AutoVectorizingCopyWithAssumedAlignmentILi128EEEEEEvvEEEEvNT_6ParamsE:
        .type           _ZN7cutlass13device_kernelINS_4gemm6kernel13GemmUniversalIN4cute5tupleIJiiiiEEENS1_10collective13CollectiveMmaINS1_35MainloopSm100TmaUmmaWarpSpecializedILi4ELi2ELi4ENS5_IJNS4_1CILi2EEENSA_ILi1EEESC_EEEEENS5_IJNSA_ILi64EEENSA_ILi256EEESF_EEENS_10bfloat16_tENS5_IJlSC_lEEESI_SJ_NS4_8TiledMMAINS4_8MMA_AtomIJNS4_20SM100_MMA_F16BF16_SSISI_SI_fLi64ELi256ELNS4_4UMMA5MajorE0ELSO_0ELNSN_7ScaleInE0ELSP_0EEEEEENS4_6LayoutINS5_IJSC_SC_SC_EEENS5_IJNSA_ILi0EEESU_SU_EEEEENS5_IJNS4_10UnderscoreESX_SX_EEEEENS4_13SM90_TMA_LOADENS4_14ComposedLayoutINS4_7SwizzleILi3ELi4ELi3EEENS4_18smem_ptr_flag_bitsILi16EEENSS_INS5_IJNSA_ILi8EEESF_EEENS5_IJSF_SC_EEEEEEEvNS4_8identityENS4_23SM90_TMA_LOAD_MULTICASTES1A_vS1B_EENS_8epilogue10collective18CollectiveEpilogueINS1E_23Sm100TmaWarpSpecializedILi4ELi2ELi32ELb1ELb0EEEJSH_NS5_IJNSS_ISF_SC_EES1J_EEESI_SJ_SI_SJ_NS1E_6fusion15FusionCallbacksIS1I_NS1L_17LinearCombinationISI_fSI_fLNS_15FloatRoundStyleE2EEESH_S1K_JEEENS4_5SM1004TMEM4LOAD26SM100_TMEM_LOAD_16dp256b8xES10_S1A_NS4_17SM75_U32x4_LDSM_NENS4_14SM90_TMA_STOREES1A_NS4_17SM90_U32x4_STSM_NENS4_39AutoVectorizingCopyWithAssumedAlignmentILi128EEEEEEvvEEEEvNT_6ParamsE,@function
        .size           _ZN7cutlass13device_kernelINS_4gemm6kernel13GemmUniversalIN4cute5tupleIJiiiiEEENS1_10collective13CollectiveMmaINS1_35MainloopSm100TmaUmmaWarpSpecializedILi4ELi2ELi4ENS5_IJNS4_1CILi2EEENSA_ILi1EEESC_EEEEENS5_IJNSA_ILi64EEENSA_ILi256EEESF_EEENS_10bfloat16_tENS5_IJlSC_lEEESI_SJ_NS4_8TiledMMAINS4_8MMA_AtomIJNS4_20SM100_MMA_F16BF16_SSISI_SI_fLi64ELi256ELNS4_4UMMA5MajorE0ELSO_0ELNSN_7ScaleInE0ELSP_0EEEEEENS4_6LayoutINS5_IJSC_SC_SC_EEENS5_IJNSA_ILi0EEESU_SU_EEEEENS5_IJNS4_10UnderscoreESX_SX_EEEEENS4_13SM90_TMA_LOADENS4_14ComposedLayoutINS4_7SwizzleILi3ELi4ELi3EEENS4_18smem_ptr_flag_bitsILi16EEENSS_INS5_IJNSA_ILi8EEESF_EEENS5_IJSF_SC_EEEEEEEvNS4_8identityENS4_23SM90_TMA_LOAD_MULTICASTES1A_vS1B_EENS_8epilogue10collective18CollectiveEpilogueINS1E_23Sm100TmaWarpSpecializedILi4ELi2ELi32ELb1ELb0EEEJSH_NS5_IJNSS_ISF_SC_EES1J_EEESI_SJ_SI_SJ_NS1E_6fusion15FusionCallbacksIS1I_NS1L_17LinearCombinationISI_fSI_fLNS_15FloatRoundStyleE2EEESH_S1K_JEEENS4_5SM1004TMEM4LOAD26SM100_TMEM_LOAD_16dp256b8xES10_S1A_NS4_17SM75_U32x4_LDSM_NENS4_14SM90_TMA_STOREES1A_NS4_17SM90_U32x4_STSM_NENS4_39AutoVectorizingCopyWithAssumedAlignmentILi128EEEEEEvvEEEEvNT_6ParamsE,(.L_x_183 - _ZN7cutlass13device_kernelINS_4gemm6kernel13GemmUniversalIN4cute5tupleIJiiiiEEENS1_10collective13CollectiveMmaINS1_35MainloopSm100TmaUmmaWarpSpecializedILi4ELi2ELi4ENS5_IJNS4_1CILi2EEENSA_ILi1EEESC_EEEEENS5_IJNSA_ILi64EEENSA_ILi256EEESF_EEENS_10bfloat16_tENS5_IJlSC_lEEESI_SJ_NS4_8TiledMMAINS4_8MMA_AtomIJNS4_20SM100_MMA_F16BF16_SSISI_SI_fLi64ELi256ELNS4_4UMMA5MajorE0ELSO_0ELNSN_7ScaleInE0ELSP_0EEEEEENS4_6LayoutINS5_IJSC_SC_SC_EEENS5_IJNSA_ILi0EEESU_SU_EEEEENS5_IJNS4_10UnderscoreESX_SX_EEEEENS4_13SM90_TMA_LOADENS4_14ComposedLayoutINS4_7SwizzleILi3ELi4ELi3EEENS4_18smem_ptr_flag_bitsILi16EEENSS_INS5_IJNSA_ILi8EEESF_EEENS5_IJSF_SC_EEEEEEEvNS4_8identityENS4_23SM90_TMA_LOAD_MULTICASTES1A_vS1B_EENS_8epilogue10collective18CollectiveEpilogueINS1E_23Sm100TmaWarpSpecializedILi4ELi2ELi32ELb1ELb0EEEJSH_NS5_IJNSS_ISF_SC_EES1J_EEESI_SJ_SI_SJ_NS1E_6fusion15FusionCallbacksIS1I_NS1L_17LinearCombinationISI_fSI_fLNS_15FloatRoundStyleE2EEESH_S1K_JEEENS4_5SM1004TMEM4LOAD26SM100_TMEM_LOAD_16dp256b8xES10_S1A_NS4_17SM75_U32x4_LDSM_NENS4_14SM90_TMA_STOREES1A_NS4_17SM90_U32x4_STSM_NENS4_39AutoVectorizingCopyWithAssumedAlignmentILi128EEEEEEvvEEEEvNT_6ParamsE)
        .other          _ZN7cutlass13device_kernelINS_4gemm6kernel13GemmUniversalIN4cute5tupleIJiiiiEEENS1_10collective13CollectiveMmaINS1_35MainloopSm100TmaUmmaWarpSpecializedILi4ELi2ELi4ENS5_IJNS4_1CILi2EEENSA_ILi1EEESC_EEEEENS5_IJNSA_ILi64EEENSA_ILi256EEESF_EEENS_10bfloat16_tENS5_IJlSC_lEEESI_SJ_NS4_8TiledMMAINS4_8MMA_AtomIJNS4_20SM100_MMA_F16BF16_SSISI_SI_fLi64ELi256ELNS4_4UMMA5MajorE0ELSO_0ELNSN_7ScaleInE0ELSP_0EEEEEENS4_6LayoutINS5_IJSC_SC_SC_EEENS5_IJNSA_ILi0EEESU_SU_EEEEENS5_IJNS4_10UnderscoreESX_SX_EEEEENS4_13SM90_TMA_LOADENS4_14ComposedLayoutINS4_7SwizzleILi3ELi4ELi3EEENS4_18smem_ptr_flag_bitsILi16EEENSS_INS5_IJNSA_ILi8EEESF_EEENS5_IJSF_SC_EEEEEEEvNS4_8identityENS4_23SM90_TMA_LOAD_MULTICASTES1A_vS1B_EENS_8epilogue10collective18CollectiveEpilogueINS1E_23Sm100TmaWarpSpecializedILi4ELi2ELi32ELb1ELb0EEEJSH_NS5_IJNSS_ISF_SC_EES1J_EEESI_SJ_SI_SJ_NS1E_6fusion15FusionCallbacksIS1I_NS1L_17LinearCombinationISI_fSI_fLNS_15FloatRoundStyleE2EEESH_S1K_JEEENS4_5SM1004TMEM4LOAD26SM100_TMEM_LOAD_16dp256b8xES10_S1A_NS4_17SM75_U32x4_LDSM_NENS4_14SM90_TMA_STOREES1A_NS4_17SM90_U32x4_STSM_NENS4_39AutoVectorizingCopyWithAssumedAlignmentILi128EEEEEEvvEEEEvNT_6ParamsE,@"STO_CUDA_ENTRY STV_DEFAULT"
_ZN7cutlass13device_kernelINS_4gemm6kernel13GemmUniversalIN4cute5tupleIJiiiiEEENS1_10collective13CollectiveMmaINS1_35MainloopSm100TmaUmmaWarpSpecializedILi4ELi2ELi4ENS5_IJNS4_1CILi2EEENSA_ILi1EEESC_EEEEENS5_IJNSA_ILi64EEENSA_ILi256EEESF_EEENS_10bfloat16_tENS5_IJlSC_lEEESI_SJ_NS4_8TiledMMAINS4_8MMA_AtomIJNS4_20SM100_MMA_F16BF16_SSISI_SI_fLi64ELi256ELNS4_4UMMA5MajorE0ELSO_0ELNSN_7ScaleInE0ELSP_0EEEEEENS4_6LayoutINS5_IJSC_SC_SC_EEENS5_IJNSA_ILi0EEESU_SU_EEEEENS5_IJNS4_10UnderscoreESX_SX_EEEEENS4_13SM90_TMA_LOADENS4_14ComposedLayoutINS4_7SwizzleILi3ELi4ELi3EEENS4_18smem_ptr_flag_bitsILi16EEENSS_INS5_IJNSA_ILi8EEESF_EEENS5_IJSF_SC_EEEEEEEvNS4_8identityENS4_23SM90_TMA_LOAD_MULTICASTES1A_vS1B_EENS_8epilogue10collective18CollectiveEpilogueINS1E_23Sm100TmaWarpSpecializedILi4ELi2ELi32ELb1ELb0EEEJSH_NS5_IJNSS_ISF_SC_EES1J_EEESI_SJ_SI_SJ_NS1E_6fusion15FusionCallbacksIS1I_NS1L_17LinearCombinationISI_fSI_fLNS_15FloatRoundStyleE2EEESH_S1K_JEEENS4_5SM1004TMEM4LOAD26SM100_TMEM_LOAD_16dp256b8xES10_S1A_NS4_17SM75_U32x4_LDSM_NENS4_14SM90_TMA_STOREES1A_NS4_17SM90_U32x4_STSM_NENS4_39AutoVectorizingCopyWithAssumedAlignmentILi128EEEEEEvvEEEEvNT_6ParamsE:
[----:B------:R-:W1:Y:S01]  /*0000*/  LDC R1, c[0x0][0x37c] ;  /* 0x0000df00ff017b82 */ /* 0x000e620000000800 */
[----:B------:R-:W2:Y:S01]  /*0010*/  S2R R94, SR_TID.X ;  /* 0x00000000005e7919 */ /* 0x000ea20000002100 */
[----:B------:R-:W3:Y:S01]  /*0020*/  LDCU.64 UR8, c[0x0][0x890] ;  /* 0x00011200ff0877ac */ /* 0x000ee20008000a00 */
[----:B------:R-:W-:Y:S02]  /*0030*/  PRMT R81, RZ, 0x7610, R81 ;  /* 0x00007610ff517816 */ /* 0x000fe40000000051 */
[----:B------:R-:W-:Y:S01]  /*0040*/  ELECT P3, URZ, PT ;  /* 0x0000000000ff782f */ /* 0x000fe20003860000 */
[----:B---3--:R-:W-:-:S04]  /*0050*/  UISETP.NE.U32.AND UP0, UPT, UR8, URZ, UPT ;  /* 0x000000ff0800728c */ /* 0x008fc8000bf05070 */
[----:B------:R-:W-:Y:S01]  /*0060*/  UISETP.NE.AND.EX UP0, UPT, UR9, URZ, UPT, UP0 ;  /* 0x000000ff0900728c */ /* 0x000fe2000bf05300 */
[----:B--2---:R-:W-:-:S05]  /*0070*/  SHF.R.U32.HI R82, RZ, 0x5, R94 ;  /* 0x00000005ff527819 */ /* 0x004fca000001165e */
[----:B------:R-:W2:Y:S02]  /*0080*/  SHFL.IDX PT, R0, R82, RZ, 0x1f ;  /* 0x00001fff52007589 */ /* 0x000ea400000e0000 */
[----:B--2---:R-:W-:Y:S01]  /*0090*/  R2UR UR18, R0 ;  /* 0x00000000001272ca */ /* 0x004fe200000e0000 */
[----:B-1----:R-:W-:-:S14]  /*00a0*/  BRA.U UP0, `(.L_x_0) ;  /* 0x0000000100307547 */ /* 0x002fdc000b800000 */
[----:B------:R-:W1:Y:S02]  /*00b0*/  LDCU.64 UR4, c[0x0][0x888] ;  /* 0x00011100ff0477ac */ /* 0x000e640008000a00 */
[----:B-1----:R-:W-:-:S04]  /*00c0*/  UISETP.NE.U32.AND UP0, UPT, UR4, URZ, UPT ;  /* 0x000000ff0400728c */ /* 0x002fc8000bf05070 */
[----:B------:R-:W-:-:S09]  /*00d0*/  UISETP.NE.AND.EX UP0, UPT, UR5, URZ, UPT, UP0 ;  /* 0x000000ff0500728c */ /* 0x000fd2000bf05300 */
[----:B------:R-:W-:Y:S05]  /*00e0*/  BRA.U !UP0, `(.L_x_1) ;  /* 0x0000000108147547 */ /* 0x000fea000b800000 */
[----:B------:R-:W1:Y:S01]  /*00f0*/  LDC.64 R2, c[0x0][0x888] ;  /* 0x00022200ff027b82 */ /* 0x000e620000000a00 */
[----:B------:R-:W1:Y:S02]  /*0100*/  LDCU.64 UR4, c[0x0][0x358] ;  /* 0x00006b00ff0477ac */ /* 0x000e640008000a00 */
[----:B-1----:R1:W5:Y:S01]  /*0110*/  LDG.E R41, desc[UR4][R2.64] ;  /* 0x0000000402297981 */ /* 0x002362000c1e1900 */
[----:B------:R-:W-:Y:S01]  /*0120*/  HFMA2 R81, -RZ, RZ, 0, 5.9604644775390625e-08 ;  /* 0x00000001ff517431 */ /* 0x000fe200000001ff */
[----:B------:R-:W-:Y:S05]  /*0130*/  BRA `(.L_x_0) ;  /* 0x00000000000c7947 */ /* 0x000fea0003800000 */
.L_x_1:
[----:B------:R-:W1:Y:S01]  /*0140*/  LDCU UR4, c[0x0][0x880] ;  /* 0x00011000ff0477ac */ /* 0x000e620008000800 */
[----:B------:R-:W-:Y:S01]  /*0150*/  HFMA2 R81, -RZ, RZ, 0, 5.9604644775390625e-08 ;  /* 0x00000001ff517431 */ /* 0x000fe200000001ff */
[----:B-1----:R-:W-:-:S07]  /*0160*/  MOV R41, UR4 ;  /* 0x0000000400297c02 */ /* 0x002fce0008000f00 */
.L_x_0:
[----:B------:R-:W2:Y:S02]  /*0170*/  LDCU.64 UR4, c[0x0][0x8b0] ;  /* 0x00011600ff0477ac */ /* 0x000ea40008000a00 */
[----:B--2---:R-:W-:-:S04]  /*0180*/  UISETP.NE.U32.AND UP0, UPT, UR4, URZ, UPT ;  /* 0x000000ff0400728c */ /* 0x004fc8000bf05070 */
[----:B------:R-:W-:-:S09]  /*0190*/  UISETP.NE.AND.EX UP0, UPT, UR5, URZ, UPT, UP0 ;  /* 0x000000ff0500728c */ /* 0x000fd2000bf05300 */
[----:B------:R-:W-:Y:S05]  /*01a0*/  BRA.U UP0, `(.L_x_2) ;  /* 0x0000000100287547 */ /* 0x000fea000b800000 */
[----:B------:R-:W2:Y:S02]  /*01b0*/  LDCU.64 UR4, c[0x0][0x8a8] ;  /* 0x00011500ff0477ac */ /* 0x000ea40008000a00 */
[----:B--2---:R-:W-:-:S04]  /*01c0*/  UISETP.NE.U32.AND UP0, UPT, UR4, URZ, UPT ;  /* 0x000000ff0400728c */ /* 0x004fc8000bf05070 */
[----:B------:R-:W-:-:S09]  /*01d0*/  UISETP.NE.AND.EX UP0, UPT, UR5, URZ, UPT, UP0 ;  /* 0x000000ff0500728c */ /* 0x000fd2000bf05300 */
[----:B------:R-:W-:Y:S05]  /*01e0*/  BRA.U !UP0, `(.L_x_3) ;  /* 0x0000000108107547 */ /* 0x000fea000b800000 */
[----:B------:R-:W2:Y:S01]  /*01f0*/  LDC.64 R38, c[0x0][0x8a8] ;  /* 0x00022a00ff267b82 */ /* 0x000ea20000000a00 */
[----:B------:R-:W2:Y:S02]  /*0200*/  LDCU.64 UR4, c[0x0][0x358] ;  /* 0x00006b00ff0477ac */ /* 0x000ea40008000a00 */
[----:B--2---:R2:W5:Y:S01]  /*0210*/  LDG.E R38, desc[UR4][R38.64] ;  /* 0x0000000426267981 */ /* 0x004562000c1e1900 */
[----:B------:R-:W-:Y:S05]  /*0220*/  BRA `(.L_x_2) ;  /* 0x0000000000087947 */ /* 0x000fea0003800000 */
.L_x_3:
[----:B------:R-:W2:Y:S02]  /*0230*/  LDCU UR4, c[0x0][0x8a0] ;  /* 0x00011400ff0477ac */ /* 0x000ea40008000800 */
[----:B--2---:R-:W-:Y:S02]  /*0240*/  MOV R38, UR4 ;  /* 0x0000000400267c02 */ /* 0x004fe40008000f00 */
.L_x_2:
[----:B------:R-:W-:Y:S01]  /*0250*/  IMAD.U32 R0, RZ, RZ, UR18 ;  /* 0x00000012ff007e24 */ /* 0x000fe2000f8e00ff */
[----:B------:R-:W-:Y:S04]  /*0260*/  BSSY.RECONVERGENT B0, `(.L_x_4) ;  /* 0x000000c000007945 */ /* 0x000fe80003800200 */
[C---:B------:R-:W-:Y:S02]  /*0270*/  ISETP.NE.OR P1, PT, R0.reuse, 0x1, !P3 ;  /* 0x000000010000780c */ /* 0x040fe40005f25670 */
[----:B------:R-:W-:-:S11]  /*0280*/  ISETP.NE.OR P0, PT, R0, 0x3, !P3 ;  /* 0x000000030000780c */ /* 0x000fd60005f05670 */
[----:B------:R-:W-:Y:S05]  /*0290*/  @P1 BRA `(.L_x_5) ;  /* 0x0000000000201947 */ /* 0x000fea0003800000 */
[----:B------:R-:W3:Y:S02]  /*02a0*/  LDCU.64 UR4, c[0x0][0x348] ;  /* 0x00006900ff0477ac */ /* 0x000ee40008000a00 */
[----:B---3--:R-:W-:Y:S02]  /*02b0*/  UIADD3 UR6, UP1, UPT, UR4, 0x80, URZ ;  /* 0x0000008004067890 */ /* 0x008fe4000ff3e0ff */
[----:B------:R-:W-:Y:S02]  /*02c0*/  UIADD3 UR4, UP0, UPT, UR4, 0x180, URZ ;  /* 0x0000018004047890 */ /* 0x000fe4000ff1e0ff */
[----:B------:R-:W-:Y:S02]  /*02d0*/  UIADD3.X UR7, UPT, UPT, URZ, UR5, URZ, UP1, !UPT ;  /* 0x00000005ff077290 */ /* 0x000fe40008ffe4ff */
[----:B------:R-:W-:-:S07]  /*02e0*/  UIADD3.X UR5, UPT, UPT, URZ, UR5, URZ, UP0, !UPT ;  /* 0x00000005ff057290 */ /* 0x000fce00087fe4ff */
[----:B------:R3:W-:Y:S02]  /*02f0*/  UTMACCTL.PF [UR6] ;  /* 0x00000000060079b9 */ /* 0x0007e40008040000 */
[----:B------:R3:W-:Y:S02]  /*0300*/  UTMACCTL.PF [UR4] ;  /* 0x00000000040079b9 */ /* 0x0007e40008040000 */
[----:B---3--:R-:W-:Y:S01]  /*0310*/  NOP ;  /* 0x0000000000007918 */ /* 0x008fe20000000000 */
.L_x_5:
[----:B------:R-:W-:Y:S05]  /*0320*/  BSYNC.RECONVERGENT B0 ;  /* 0x0000000000007941 */ /* 0x000fea0003800200 */
.L_x_4:
[----:B------:R-:W-:Y:S04]  /*0330*/  BSSY.RECONVERGENT B0, `(.L_x_6) ;  /* 0x000000a000007945 */ /* 0x000fe80003800200 */
        /* <DEDUP_REMOVED lines=9> */
.L_x_7:
[----:B------:R-:W-:Y:S05]  /*03d0*/  BSYNC.RECONVERGENT B0 ;  /* 0x0000000000007941 */ /* 0x000fea0003800200 */
.L_x_6:
[----:B------:R-:W3:Y:S01]  /*03e0*/  LDCU.64 UR4, c[0x0][0x888] ;  /* 0x00011100ff0477ac */ /* 0x000ee20008000a00 */
[----:B------:R-:W-:Y:S02]  /*03f0*/  UISETP.EQ.U32.AND UP2, UPT, UR8, URZ, UPT ;  /* 0x000000ff0800728c */ /* 0x000fe4000bf42070 */
[----:B------:R-:W-:Y:S02]  /*0400*/  UPLOP3.LUT UP3, UPT, UPT, UPT, UPT, 0x80, 0x8 ;  /* 0x000000000008789c */ /* 0x000fe40003f6f070 */
[----:B---3--:R-:W-:-:S04]  /*0410*/  UISETP.NE.U32.AND UP0, UPT, UR4, URZ, UPT ;  /* 0x000000ff0400728c */ /* 0x008fc8000bf05070 */
[----:B------:R-:W-:-:S04]  /*0420*/  UISETP.NE.AND.EX UP1, UPT, UR5, URZ, UPT, UP0 ;  /* 0x000000ff0500728c */ /* 0x000fc8000bf25300 */
[----:B------:R-:W-:-:S04]  /*0430*/  UISETP.EQ.OR.EX UP4, UPT, UR9, URZ, !UP1, UP2 ;  /* 0x000000ff0900728c */ /* 0x000fc8000cf82720 */
[----:B------:R-:W-:-:S06]  /*0440*/  UP2UR UR4, UPR, URZ, 0x10 ;  /* 0x00000010ff047883 */ /* 0x000fcc0008000000 */
[----:B------:R-:W-:Y:S01]  /*0450*/  MOV R85, UR4 ;  /* 0x0000000400557c02 */ /* 0x000fe20008000f00 */
[----:B------:R-:W-:Y:S06]  /*0460*/  BRA.U !UP4, `(.L_x_8) ;  /* 0x000000010c207547 */ /* 0x000fec000b800000 */
[----:B------:R-:W-:Y:S01]  /*0470*/  UISETP.NE.U32.AND UP2, UPT, UR8, URZ, UPT ;  /* 0x000000ff0800728c */ /* 0x000fe2000bf45070 */
[----:B-----5:R-:W-:Y:S01]  /*0480*/  FSETP.NEU.AND P0, PT, R41, RZ, PT ;  /* 0x000000ff2900720b */ /* 0x020fe20003f0d000 */
[----:B------:R-:W-:Y:S02]  /*0490*/  USEL UR4, URZ, 0xffffffff, UP1 ;  /* 0xffffffffff047887 */ /* 0x000fe40008800000 */
[----:B------:R-:W-:-:S10]  /*04a0*/  UISETP.NE.AND.EX UP2, UPT, UR9, URZ, UPT, UP2 ;  /* 0x000000ff0900728c */ /* 0x000fd4000bf45320 */
[----:B------:R-:W-:Y:S01]  /*04b0*/  VOTEU.ANY UP0, P0 ;  /* 0x0000000000ff7886 */ /* 0x000fe20000000100 */
[----:B------:R-:W-:-:S04]  /*04c0*/  @!UP2 USEL UR4, URZ, 0xffffffff, UP0 ;  /* 0xffffffffff04a887 */ /* 0x000fc80008000000 */
[----:B------:R-:W-:-:S04]  /*04d0*/  ULOP3.LUT UR4, UR4, 0x1, URZ, 0xc0, !UPT ;  /* 0x0000000104047892 */ /* 0x000fc8000f8ec0ff */
[----:B------:R-:W-:-:S11]  /*04e0*/  UISETP.NE.U32.AND UP3, UPT, UR4, 0x1, UPT ;  /* 0x000000010400788c */ /* 0x000fd6000bf65070 */
.L_x_8:
[----:B-1----:R-:W1:Y:S01]  /*04f0*/  SHFL.IDX PT, R2, R82, RZ, 0x1f ;  /* 0x00001fff52027589 */ /* 0x002e6200000e0000 */
[----:B------:R-:W-:Y:S01]  /*0500*/  UISETP.NE.AND UP6, UPT, UR18, 0x2, UPT ;  /* 0x000000021200788c */ /* 0x000fe2000bfc5270 */
[----:B-1----:R-:W-:-:S13]  /*0510*/  ISETP.NE.AND P0, PT, R2, RZ, PT ;  /* 0x000000ff0200720c */ /* 0x002fda0003f05270 */
[----:B------:R-:W-:Y:S05]  /*0520*/  @P0 BRA `(.L_x_9) ;  /* 0x0000000000580947 */ /* 0x000fea0003800000 */
[----:B------:R-:W1:Y:S01]  /*0530*/  S2UR UR4, SR_CgaCtaId ;  /* 0x00000000000479c3 */ /* 0x000e620000008800 */
[----:B------:R-:W-:Y:S01]  /*0540*/  UMOV UR5, 0x400 ;  /* 0x0000040000057882 */ /* 0x000fe20000000000 */
[----:B------:R-:W-:Y:S01]  /*0550*/  UMOV UR8, 0x1 ;  /* 0x0000000100087882 */ /* 0x000fe20000000000 */
[----:B------:R-:W-:Y:S01]  /*0560*/  UMOV UR6, 0x2 ;  /* 0x0000000200067882 */ /* 0x000fe20000000000 */
[----:B------:R-:W-:-:S04]  /*0570*/  UIADD3 UR8, UPT, UPT, -UR8, 0x100000, URZ ;  /* 0x0010000008087890 */ /* 0x000fc8000fffe1ff */
[----:B------:R-:W-:Y:S02]  /*0580*/  USHF.L.U32 UR9, UR8, 0xb, URZ ;  /* 0x0000000b08097899 */ /* 0x000fe400080006ff */
[----:B------:R-:W-:Y:S02]  /*0590*/  USHF.L.U32 UR8, UR8, 0x1, URZ ;  /* 0x0000000108087899 */ /* 0x000fe400080006ff */
[----:B------:R-:W-:-:S04]  /*05a0*/  UIADD3 UR6, UPT, UPT, -UR6, 0x100000, URZ ;  /* 0x0010000006067890 */ /* 0x000fc8000fffe1ff */
[----:B------:R-:W-:Y:S02]  /*05b0*/  USHF.L.U32 UR7, UR6, 0xb, URZ ;  /* 0x0000000b06077899 */ /* 0x000fe400080006ff */
[----:B------:R-:W-:Y:S01]  /*05c0*/  USHF.L.U32 UR6, UR6, 0x1, URZ ;  /* 0x0000000106067899 */ /* 0x000fe200080006ff */
[----:B------:R-:W-:Y:S01]  /*05d0*/  ELECT P0, URZ, PT ;  /* 0x0000000000ff782f */ /* 0x000fe20003800000 */
[----:B-1----:R-:W-:Y:S01]  /*05e0*/  ULEA UR4, UR4, UR5, 0x18 ;  /* 0x0000000504047291 */ /* 0x002fe2000f8ec0ff */
[----:B------:R-:W1:Y:S11]  /*05f0*/  FENCE.VIEW.ASYNC.S ;  /* 0x00000000000073c6 */ /* 0x000e760000000000 */
[----:B-1----:R1:W3:Y:S01]  /*0600*/  SYNCS.EXCH.64 URZ, [UR4], UR8 ;  /* 0x0000000804ff75b2 */ /* 0x0022e20008000100 */
[----:B------:R1:W4:Y:S01]  /*0610*/  SYNCS.EXCH.64 URZ, [UR4+0x20], UR6 ;  /* 0x0000200604ff75b2 */ /* 0x0003220008000100 */
[----:B------:R1:W1:Y:S01]  /*0620*/  SYNCS.EXCH.64 URZ, [UR4+0x8], UR8 ;  /* 0x0000080804ff75b2 */ /* 0x0002620008000100 */
[----:B------:R1:W1:Y:S01]  /*0630*/  SYNCS.EXCH.64 URZ, [UR4+0x28], UR6 ;  /* 0x0000280604ff75b2 */ /* 0x0002620008000100 */
[----:B------:R1:W1:Y:S01]  /*0640*/  SYNCS.EXCH.64 URZ, [UR4+0x10], UR8 ;  /* 0x0000100804ff75b2 */ /* 0x0002620008000100 */
[----:B------:R1:W1:Y:S01]  /*0650*/  SYNCS.EXCH.64 URZ, [UR4+0x30], UR6 ;  /* 0x0000300604ff75b2 */ /* 0x0002620008000100 */
[----:B------:R1:W1:Y:S01]  /*0660*/  SYNCS.EXCH.64 URZ, [UR4+0x18], UR8 ;  /* 0x0000180804ff75b2 */ /* 0x0002620008000100 */
[----:B------:R1:W1:Y:S01]  /*0670*/  SYNCS.EXCH.64 URZ, [UR4+0x38], UR6 ;  /* 0x0000380604ff75b2 */ /* 0x0002620008000100 */
[----:B------:R-:W-:Y:S01]  /*0680*/  NOP ;  /* 0x0000000000007918 */ /* 0x000fe20000000000 */
.L_x_9:
[----:B------:R-:W2:Y:S01]  /*0690*/  SHFL.IDX PT, R2, R82, RZ, 0x1f ;  /* 0x00001fff52027589 */ /* 0x000ea200000e0000 */
[----:B------:R-:W-:Y:S01]  /*06a0*/  NOP ;  /* 0x0000000000007918 */ /* 0x000fe20000000000 */
[----:B--2---:R-:W-:-:S13]  /*06b0*/  ISETP.NE.AND P0, PT, R2, 0x1, PT ;  /* 0x000000010200780c */ /* 0x004fda0003f05270 */
[----:B------:R-:W-:Y:S05]  /*06c0*/  @P0 BRA `(.L_x_10) ;  /* 0x0000000000580947 */ /* 0x000fea0003800000 */
[----:B-1----:R-:W1:Y:S01]  /*06d0*/  S2UR UR4, SR_CgaCtaId ;  /* 0x00000000000479c3 */ /* 0x002e620000008800 */
        /* <DEDUP_REMOVED lines=12> */
[----:B-1----:R2:W1:Y:S01]  /*07a0*/  SYNCS.EXCH.64 URZ, [UR4+0x40], UR8 ;  /* 0x0000400804ff75b2 */ /* 0x0024620008000100 */
[----:B------:R2:W1:Y:S01]  /*07b0*/  SYNCS.EXCH.64 URZ, [UR4+0x60], UR6 ;  /* 0x0000600604ff75b2 */ /* 0x0004620008000100 */
[----:B------:R2:W1:Y:S01]  /*07c0*/  SYNCS.EXCH.64 URZ, [UR4+0x48], UR8 ;  /* 0x0000480804ff75b2 */ /* 0x0004620008000100 */
[----:B------:R2:W1:Y:S01]  /*07d0*/  SYNCS.EXCH.64 URZ, [UR4+0x68], UR6 ;  /* 0x0000680604ff75b2 */ /* 0x0004620008000100 */
[----:B------:R2:W1:Y:S01]  /*07e0*/  SYNCS.EXCH.64 URZ, [UR4+0x50], UR8 ;  /* 0x0000500804ff75b2 */ /* 0x0004620008000100 */
[----:B------:R2:W1:Y:S01]  /*07f0*/  SYNCS.EXCH.64 URZ, [UR4+0x70], UR6 ;  /* 0x0000700604ff75b2 */ /* 0x0004620008000100 */
[----:B------:R2:W1:Y:S01]  /*0800*/  SYNCS.EXCH.64 URZ, [UR4+0x58], UR8 ;  /* 0x0000580804ff75b2 */ /* 0x0004620008000100 */
[----:B------:R2:W1:Y:S02]  /*0810*/  SYNCS.EXCH.64 URZ, [UR4+0x78], UR6 ;  /* 0x0000780604ff75b2 */ /* 0x0004640008000100 */
[----:B--2---:R-:W-:Y:S01]  /*0820*/  NOP ;  /* 0x0000000000007918 */ /* 0x004fe20000000000 */
.L_x_10:
[----:B------:R-:W2:Y:S01]  /*0830*/  SHFL.IDX PT, R2, R82, RZ, 0x1f ;  /* 0x00001fff52027589 */ /* 0x000ea200000e0000 */
[----:B------:R-:W-:Y:S01]  /*0840*/  NOP ;  /* 0x0000000000007918 */ /* 0x000fe20000000000 */
[----:B--2---:R-:W-:-:S13]  /*0850*/  ISETP.NE.AND P0, PT, R2, 0x3, PT ;  /* 0x000000030200780c */ /* 0x004fda0003f05270 */
[----:B------:R-:W-:Y:S05]  /*0860*/  @P0 BRA `(.L_x_11) ;  /* 0x0000000000300947 */ /* 0x000fea0003800000 */
[----:B-1----:R-:W1:Y:S01]  /*0870*/  S2UR UR4, SR_CgaCtaId ;  /* 0x00000000000479c3 */ /* 0x002e620000008800 */
[----:B------:R-:W-:Y:S01]  /*0880*/  UMOV UR6, 0x400 ;  /* 0x0000040000067882 */ /* 0x000fe20000000000 */
[----:B------:R-:W-:Y:S01]  /*0890*/  UMOV UR5, 0x20 ;  /* 0x0000002000057882 */ /* 0x000fe20000000000 */
[----:B------:R-:W-:Y:S01]  /*08a0*/  ELECT P0, URZ, PT ;  /* 0x0000000000ff782f */ /* 0x000fe20003800000 */
[----:B-1----:R-:W-:Y:S02]  /*08b0*/  ULEA UR6, UR4, UR6, 0x18 ;  /* 0x0000000604067291 */ /* 0x002fe4000f8ec0ff */
[----:B------:R-:W-:-:S04]  /*08c0*/  UIADD3 UR4, UPT, UPT, -UR5, 0x100000, URZ ;  /* 0x0010000005047890 */ /* 0x000fc8000fffe1ff */
[----:B------:R-:W-:Y:S02]  /*08d0*/  USHF.L.U32 UR5, UR4, 0xb, URZ ;  /* 0x0000000b04057899 */ /* 0x000fe400080006ff */
[----:B------:R-:W-:Y:S01]  /*08e0*/  USHF.L.U32 UR4, UR4, 0x1, URZ ;  /* 0x0000000104047899 */ /* 0x000fe200080006ff */
[----:B------:R-:W1:Y:S11]  /*08f0*/  FENCE.VIEW.ASYNC.S ;  /* 0x00000000000073c6 */ /* 0x000e760000000000 */
[----:B-1----:R2:W1:Y:S01]  /*0900*/  SYNCS.EXCH.64 URZ, [UR6+0x80], UR4 ;  /* 0x0000800406ff75b2 */ /* 0x0024620008000100 */
[----:B------:R2:W1:Y:S02]  /*0910*/  SYNCS.EXCH.64 URZ, [UR6+0x88], UR4 ;  /* 0x0000880406ff75b2 */ /* 0x0004640008000100 */
[----:B--2---:R-:W-:Y:S01]  /*0920*/  NOP ;  /* 0x0000000000007918 */ /* 0x004fe20000000000 */
.L_x_11:
[----:B------:R-:W2:Y:S01]  /*0930*/  SHFL.IDX PT, R2, R82, RZ, 0x1f ;  /* 0x00001fff52027589 */ /* 0x000ea200000e0000 */
[----:B------:R-:W-:Y:S01]  /*0940*/  NOP ;  /* 0x0000000000007918 */ /* 0x000fe20000000000 */
[----:B--2---:R-:W-:-:S13]  /*0950*/  ISETP.NE.AND P0, PT, R2, 0x4, PT ;  /* 0x000000040200780c */ /* 0x004fda0003f05270 */
[----:B------:R-:W-:Y:S05]  /*0960*/  @P0 BRA `(.L_x_12) ;  /* 0x00000000004c0947 */ /* 0x000fea0003800000 */
[----:B-1----:R-:W1:Y:S01]  /*0970*/  S2UR UR6, SR_CgaCtaId ;  /* 0x00000000000679c3 */ /* 0x002e620000008800 */
[----:B------:R-:W-:Y:S01]  /*0980*/  UMOV UR4, 0x1e0 ;  /* 0x000001e000047882 */ /* 0x000fe20000000000 */
[----:B------:R-:W-:Y:S01]  /*0990*/  UMOV UR5, 0x400 ;  /* 0x0000040000057882 */ /* 0x000fe20000000000 */
[----:B------:R-:W-:Y:S01]  /*09a0*/  USEL UR4, UR4, 0x1a0, UP3 ;  /* 0x000001a004047887 */ /* 0x000fe20009800000 */
[----:B------:R-:W-:Y:S01]  /*09b0*/  UMOV UR8, 0x1 ;  /* 0x0000000100087882 */ /* 0x000fe20000000000 */
[----:B------:R-:W-:Y:S01]  /*09c0*/  ELECT P0, URZ, PT ;  /* 0x0000000000ff782f */ /* 0x000fe20003800000 */
[----:B------:R-:W-:-:S04]  /*09d0*/  UIADD3 UR8, UPT, UPT, -UR8, 0x100000, URZ ;  /* 0x0010000008087890 */ /* 0x000fc8000fffe1ff */
[----:B------:R-:W-:Y:S02]  /*09e0*/  USHF.L.U32 UR9, UR8, 0xb, URZ ;  /* 0x0000000b08097899 */ /* 0x000fe400080006ff */
[----:B------:R-:W-:Y:S02]  /*09f0*/  USHF.L.U32 UR8, UR8, 0x1, URZ ;  /* 0x0000000108087899 */ /* 0x000fe400080006ff */
[----:B-1----:R-:W-:Y:S02]  /*0a00*/  ULEA UR6, UR6, UR5, 0x18 ;  /* 0x0000000506067291 */ /* 0x002fe4000f8ec0ff */
[----:B------:R-:W-:-:S04]  /*0a10*/  UIADD3 UR4, UPT, UPT, -UR4, 0x100000, URZ ;  /* 0x0010000004047890 */ /* 0x000fc8000fffe1ff */
[----:B------:R-:W-:Y:S02]  /*0a20*/  USHF.L.U32 UR5, UR4, 0xb, URZ ;  /* 0x0000000b04057899 */ /* 0x000fe400080006ff */
[----:B------:R-:W-:Y:S01]  /*0a30*/  USHF.L.U32 UR4, UR4, 0x1, URZ ;  /* 0x0000000104047899 */ /* 0x000fe200080006ff */
[----:B------:R-:W1:Y:S03]  /*0a40*/  FENCE.VIEW.ASYNC.S ;  /* 0x00000000000073c6 */ /* 0x000e660000000000 */
[----:B-1----:R2:W1:Y:S08]  /*0a50*/  SYNCS.EXCH.64 URZ, [UR6+0x90], UR8 ;  /* 0x0000900806ff75b2 */ /* 0x0024700008000100 */
[----:B------:R2:W1:Y:S01]  /*0a60*/  SYNCS.EXCH.64 URZ, [UR6+0xa0], UR4 ;  /* 0x0000a00406ff75b2 */ /* 0x0004620008000100 */
[----:B------:R2:W1:Y:S01]  /*0a70*/  SYNCS.EXCH.64 URZ, [UR6+0x98], UR8 ;  /* 0x0000980806ff75b2 */ /* 0x0004620008000100 */
[----:B------:R2:W1:Y:S02]  /*0a80*/  SYNCS.EXCH.64 URZ, [UR6+0xa8], UR4 ;  /* 0x0000a80406ff75b2 */ /* 0x0004640008000100 */
[----:B--2---:R-:W-:Y:S01]  /*0a90*/  NOP ;  /* 0x0000000000007918 */ /* 0x004fe20000000000 */
.L_x_12:
        /* <DEDUP_REMOVED lines=26> */
.L_x_13:
[----:B------:R-:W2:Y:S01]  /*0c40*/  SHFL.IDX PT, R2, R82, RZ, 0x1f ;  /* 0x00001fff52027589 */ /* 0x000ea200000e0000 */
[----:B------:R-:W-:Y:S01]  /*0c50*/  NOP ;  /* 0x0000000000007918 */ /* 0x000fe20000000000 */
[----:B--2---:R-:W-:-:S13]  /*0c60*/  ISETP.NE.AND P0, PT, R2, 0x3, PT ;  /* 0x000000030200780c */ /* 0x004fda0003f05270 */
[----:B------:R-:W-:Y:S05]  /*0c70*/  @P0 BRA `(.L_x_14) ;  /* 0x0000000000380947 */ /* 0x000fea0003800000 */
[----:B------:R-:W2:Y:S01]  /*0c80*/  S2UR UR5, SR_CgaCtaId ;  /* 0x00000000000579c3 */ /* 0x000ea20000008800 */
[----:B-1----:R-:W-:Y:S01]  /*0c90*/  UMOV UR4, 0x400 ;  /* 0x0000040000047882 */ /* 0x002fe20000000000 */
[----:B------:R-:W-:Y:S01]  /*0ca0*/  UMOV UR6, 0x20 ;  /* 0x0000002000067882 */ /* 0x000fe20000000000 */
[----:B------:R-:W-:Y:S01]  /*0cb0*/  ELECT P0, URZ, PT ;  /* 0x0000000000ff782f */ /* 0x000fe20003800000 */
[----:B------:R-:W-:-:S04]  /*0cc0*/  UIADD3 UR6, UPT, UPT, -UR6, 0x100000, URZ ;  /* 0x0010000006067890 */ /* 0x000fc8000fffe1ff */
[----:B------:R-:W-:Y:S02]  /*0cd0*/  USHF.L.U32 UR7, UR6, 0xb, URZ ;  /* 0x0000000b06077899 */ /* 0x000fe400080006ff */
[----:B------:R-:W-:Y:S02]  /*0ce0*/  USHF.L.U32 UR6, UR6, 0x1, URZ ;  /* 0x0000000106067899 */ /* 0x000fe400080006ff */
[----:B--2---:R-:W-:Y:S01]  /*0cf0*/  ULEA UR4, UR5, UR4, 0x18 ;  /* 0x0000000405047291 */ /* 0x004fe2000f8ec0ff */
[----:B------:R-:W1:Y:S11]  /*0d00*/  FENCE.VIEW.ASYNC.S ;  /* 0x00000000000073c6 */ /* 0x000e760000000000 */
[----:B-1----:R2:W1:Y:S01]  /*0d10*/  SYNCS.EXCH.64 URZ, [UR4+0xf0], UR6 ;  /* 0x0000f00604ff75b2 */ /* 0x0024620008000100 */
[----:B------:R2:W1:Y:S01]  /*0d20*/  SYNCS.EXCH.64 URZ, [UR4+0x100], UR6 ;  /* 0x0001000604ff75b2 */ /* 0x0004620008000100 */
[----:B------:R2:W1:Y:S01]  /*0d30*/  SYNCS.EXCH.64 URZ, [UR4+0xf8], UR6 ;  /* 0x0000f80604ff75b2 */ /* 0x0004620008000100 */
[----:B------:R2:W1:Y:S02]  /*0d40*/  SYNCS.EXCH.64 URZ, [UR4+0x108], UR6 ;  /* 0x0001080604ff75b2 */ /* 0x0004640008000100 */
[----:B--2---:R-:W-:Y:S01]  /*0d50*/  NOP ;  /* 0x0000000000007918 */ /* 0x004fe20000000000 */
.L_x_14:
[----:B-1----:R-:W1:Y:S01]  /*0d60*/  LDCU UR4, c[0x0][0x36c] ;  /* 0x00006d80ff0477ac */ /* 0x002e620008000800 */
[----:B------:R-:W-:Y:S01]  /*0d70*/  ISETP.NE.OR P3, PT, R0, 0x2, !P3 ;  /* 0x000000020000780c */ /* 0x000fe20005f65670 */
[----:B------:R-:W-:Y:S01]  /*0d80*/  NOP ;  /* 0x0000000000007918 */ /* 0x000fe20000000000 */
[----:B------:R-:W-:Y:S01]  /*0d90*/  LOP3.LUT R0, R94, 0x1f, RZ, 0xc0, !PT ;  /* 0x0000001f5e007812 */ /* 0x000fe200078ec0ff */
[----:B------:R-:W-:Y:S02]  /*0da0*/  UISETP.NE.AND UP4, UPT, UR18, URZ, UPT ;  /* 0x000000ff1200728c */ /* 0x000fe4000bf85270 */
[----:B-1----:R-:W-:-:S09]  /*0db0*/  UISETP.EQ.U32.AND UP5, UPT, UR4, 0x1, UPT ;  /* 0x000000010400788c */ /* 0x002fd2000bfa2070 */
[----:B------:R-:W-:Y:S05]  /*0dc0*/  BRA.U !UP5, `(.L_x_15) ;  /* 0x000000010d087547 */ /* 0x000fea000b800000 */
[----:B---34-:R-:W-:Y:S01]  /*0dd0*/  UCGABAR_ARV ;  /* 0x00000000000079c7 */ /* 0x018fe20008000000 */
[----:B------:R-:W-:Y:S05]  /*0de0*/  BRA `(.L_x_16) ;  /* 0x0000000000047947 */ /* 0x000fea0003800000 */
.L_x_15:
[----:B---34-:R-:W-:Y:S01]  /*0df0*/  NOP ;  /* 0x0000000000007918 */ /* 0x018fe20000000000 */
.L_x_16:
[----:B------:R-:W1:Y:S01]  /*0e00*/  S2UR UR30, SR_CTAID.X ;  /* 0x00000000001e79c3 */ /* 0x000e620000002500 */
[----:B------:R-:W-:-:S05]  /*0e10*/  CS2R.32 R84, SR_CgaSize ;  /* 0x0000000000547805 */ /* 0x000fca0000008a00 */
[----:B------:R-:W-:-:S05]  /*0e20*/  IMAD R84, R84, -0xa0, RZ ;  /* 0xffffff6054547824 */ /* 0x000fca00078e02ff */
[----:B------:R-:W-:-:S14]  /*0e30*/  R2UR UR5, R84 ;  /* 0x00000000540572ca */ /* 0x000fdc00000e0000 */
[----:B------:R-:W2:Y:S01]  /*0e40*/  LDCU UR5, c[0x0][UR5+0x2b0] ;  /* 0x00005600050577ac */ /* 0x000ea20008000800 */
[----:B------:R-:W-:-:S05]  /*0e50*/  CS2R.32 R84, SR_CgaSize ;  /* 0x0000000000547805 */ /* 0x000fca0000008a00 */
[----:B------:R-:W-:-:S05]  /*0e60*/  IMAD R84, R84, -0xa0, RZ ;  /* 0xffffff6054547824 */ /* 0x000fca00078e02ff */
[----:B------:R-:W-:-:S14]  /*0e70*/  R2UR UR4, R84 ;  /* 0x00000000540472ca */ /* 0x000fdc00000e0000 */
[----:B------:R-:W3:Y:S01]  /*0e80*/  LDCU UR4, c[0x0][UR4+0x2b4] ;  /* 0x00005680040477ac */ /* 0x000ee20008000800 */
[----:B------:R-:W4:Y:S01]  /*0e90*/  S2UR UR31, SR_CTAID.Y ;  /* 0x00000000001f79c3 */ /* 0x000f220000002600 */
[----:B------:R-:W-:-:S05]  /*0ea0*/  CS2R.32 R84, SR_CgaSize ;  /* 0x0000000000547805 */ /* 0x000fca0000008a00 */
[----:B------:R-:W-:-:S05]  /*0eb0*/  IMAD R84, R84, -0xa0, RZ ;  /* 0xffffff6054547824 */ /* 0x000fca00078e02ff */
[----:B------:R-:W-:-:S14]  /*0ec0*/  R2UR UR7, R84 ;  /* 0x00000000540772ca */ /* 0x000fdc00000e0000 */
[----:B------:R-:W3:Y:S01]  /*0ed0*/  LDCU UR7, c[0x0][UR7+0x2a0] ;  /* 0x00005400070777ac */ /* 0x000ee20008000800 */
[----:B------:R-:W-:-:S05]  /*0ee0*/  CS2R.32 R84, SR_CgaSize ;  /* 0x0000000000547805 */ /* 0x000fca0000008a00 */
[----:B------:R-:W-:-:S05]  /*0ef0*/  IMAD R84, R84, -0xa0, RZ ;  /* 0xffffff6054547824 */ /* 0x000fca00078e02ff */
[----:B------:R-:W-:-:S14]  /*0f00*/  R2UR UR8, R84 ;  /* 0x00000000540872ca */ /* 0x000fdc00000e0000 */
[----:B------:R-:W3:Y:S01]  /*0f10*/  LDCU UR8, c[0x0][UR8+0x2a4] ;  /* 0x00005480080877ac */ /* 0x000ee20008000800 */
[----:B------:R-:W3:Y:S01]  /*0f20*/  S2UR UR9, SR_CgaCtaId ;  /* 0x00000000000979c3 */ /* 0x000ee20000008800 */
[----:B------:R-:W3:Y:S01]  /*0f30*/  LDCU UR19, c[0x0][0xb24] ;  /* 0x00016480ff1377ac */ /* 0x000ee20008000800 */
[----:B------:R-:W3:Y:S01]  /*0f40*/  LDCU UR42, c[0x0][0xb24] ;  /* 0x00016480ff2a77ac */ /* 0x000ee20008000800 */
[----:B-1----:R-:W-:Y:S01]  /*0f50*/  I2FP.F32.U32 R3, UR30 ;  /* 0x0000001e00037c45 */ /* 0x002fe20008201000 */
[----:B------:R-:W1:Y:S04]  /*0f60*/  LDCU UR22, c[0x0][0xb30] ;  /* 0x00016600ff1677ac */ /* 0x000e680008000800 */
[----:B--2---:R-:W-:Y:S01]  /*0f70*/  FMUL R3, R3, UR5 ;  /* 0x0000000503037c20 */ /* 0x004fe20008400000 */
[----:B----4-:R-:W-:-:S05]  /*0f80*/  I2FP.F32.U32 R2, UR31 ;  /* 0x0000001f00027c45 */ /* 0x010fca0008201000 */
[----:B------:R-:W2:Y:S01]  /*0f90*/  F2I.U32.TRUNC.NTZ R3, R3 ;  /* 0x0000000300037305 */ /* 0x000ea2000020f000 */
[----:B---3--:R-:W-:Y:S01]  /*0fa0*/  FMUL R2, R2, UR4 ;  /* 0x0000000402027c20 */ /* 0x008fe20008400000 */
[----:B------:R-:W-:-:S06]  /*0fb0*/  USHF.L.U32 UR28, UR9, 0xd, URZ ;  /* 0x0000000d091c7899 */ /* 0x000fcc00080006ff */
[----:B------:R-:W3:Y:S01]  /*0fc0*/  F2I.U32.TRUNC.NTZ R2, R2 ;  /* 0x0000000200027305 */ /* 0x000ee2000020f000 */
[----:B------:R-:W-:Y:S01]  /*0fd0*/  ULOP3.LUT UR28, UR28, 0x2000, URZ, 0xc0, !UPT ;  /* 0x000020001c1c7892 */ /* 0x000fe2000f8ec0ff */
[----:B--2---:R-:W-:Y:S02]  /*0fe0*/  R2UR UR4, R3 ;  /* 0x00000000030472ca */ /* 0x004fe400000e0000 */
[----:B---3--:R-:W-:Y:S02]  /*0ff0*/  R2UR UR6, R2 ;  /* 0x00000000020672ca */ /* 0x008fe400000e0000 */
[----:B------:R-:W-:-:S09]  /*1000*/  PRMT R2, RZ, 0x7610, R2 ;  /* 0x00007610ff027816 */ /* 0x000fd20000000002 */
[----:B------:R-:W-:-:S04]  /*1010*/  UIADD3 UR5, UPT, UPT, -UR4, URZ, URZ ;  /* 0x000000ff04057290 */ /* 0x000fc8000fffe1ff */
[----:B------:R-:W-:Y:S02]  /*1020*/  UIMAD UR5, UR7, UR5, UR30 ;  /* 0x00000005070572a4 */ /* 0x000fe4000f8e021e */
[----:B------:R-:W-:-:S04]  /*1030*/  UIADD3 UR4, UPT, UPT, -UR6, URZ, URZ ;  /* 0x000000ff06047290 */ /* 0x000fc8000fffe1ff */
[----:B------:R-:W-:Y:S01]  /*1040*/  IMAD.U32 R84, RZ, RZ, UR5 ;  /* 0x00000005ff547e24 */ /* 0x000fe2000f8e00ff */
[----:B------:R-:W-:-:S06]  /*1050*/  UIMAD UR4, UR8, UR4, UR31 ;  /* 0x00000004080472a4 */ /* 0x000fcc000f8e021f */
[----:B------:R-:W-:Y:S01]  /*1060*/  IMAD.U32 R83, RZ, RZ, UR4 ;  /* 0x00000004ff537e24 */ /* 0x000fe2000f8e00ff */
[----:B-1----:R-:W-:Y:S06]  /*1070*/  BRA.U UP4, `(.L_x_17) ;  /* 0x00000001042c7547 */ /* 0x002fec000b800000 */
[----:B------:R-:W-:Y:S02]  /*1080*/  R2UR UR4, R83 ;  /* 0x00000000530472ca */ /* 0x000fe400000e0000 */
[----:B------:R-:W-:-:S11]  /*1090*/  R2UR UR6, R84 ;  /* 0x00000000540672ca */ /* 0x000fd600000e0000 */
[----:B------:R-:W-:-:S04]  /*10a0*/  UISETP.NE.AND UP0, UPT, UR4, URZ, UPT ;  /* 0x000000ff0400728c */ /* 0x000fc8000bf05270 */
[----:B------:R-:W-:-:S04]  /*10b0*/  UISETP.EQ.OR UP0, UPT, UR6, URZ, !UP0 ;  /* 0x000000ff0600728c */ /* 0x000fc8000c702670 */
[----:B------:R-:W-:Y:S02]  /*10c0*/  USEL UR5, URZ, 0x1, !UP0 ;  /* 0x00000001ff057887 */ /* 0x000fe4000c000000 */
[----:B------:R-:W-:-:S04]  /*10d0*/  UISETP.NE.AND UP0, UPT, UR4, URZ, UPT ;  /* 0x000000ff0400728c */ /* 0x000fc8000bf05270 */
[----:B------:R-:W-:Y:S02]  /*10e0*/  USEL UR4, URZ, 0x2, UP0 ;  /* 0x00000002ff047887 */ /* 0x000fe40008000000 */
[----:B------:R-:W-:-:S04]  /*10f0*/  UISETP.NE.AND UP0, UPT, UR6, 0x1, UPT ;  /* 0x000000010600788c */ /* 0x000fc8000bf05270 */
[----:B------:R-:W-:-:S04]  /*1100*/  USEL UR4, UR4, 0x2, UP0 ;  /* 0x0000000204047887 */ /* 0x000fc80008000000 */
[----:B------:R-:W-:-:S06]  /*1110*/  UIADD3 UR4, UPT, UPT, UR5, UR4, URZ ;  /* 0x0000000405047290 */ /* 0x000fcc000fffe0ff */
[----:B------:R-:W-:-:S07]  /*1120*/  IMAD.U32 R2, RZ, RZ, UR4 ;  /* 0x00000004ff027e24 */ /* 0x000fce000f8e00ff */
.L_x_17:
[----:B------:R-:W1:Y:S01]  /*1130*/  S2UR UR36, SR_CTAID.Z ;  /* 0x00000000002479c3 */ /* 0x000e620000002700 */
[----:B------:R-:W-:-:S09]  /*1140*/  UISETP.GE.AND UP0, UPT, UR19, 0x1, UPT ;  /* 0x000000011300788c */ /* 0x000fd2000bf06270 */
[----:B------:R-:W-:Y:S05]  /*1150*/  BRA.U !UP0, `(.L_x_18) ;  /* 0x0000000108d47547 */ /* 0x000fea000b800000 */
[----:B------:R-:W2:Y:S01]  /*1160*/  LDCU.128 UR12, c[0x0][0xb10] ;  /* 0x00016200ff0c77ac */ /* 0x000ea20008000c00 */
[----:B------:R-:W3:Y:S01]  /*1170*/  LDCU UR20, c[0x0][0xb0c] ;  /* 0x00016180ff1477ac */ /* 0x000ee20008000800 */
[----:B------:R-:W4:Y:S01]  /*1180*/  LDCU UR6, c[0x0][0x370] ;  /* 0x00006e00ff0677ac */ /* 0x000f220008000800 */
[----:B------:R-:W1:Y:S01]  /*1190*/  LDCU UR7, c[0x0][0x374] ;  /* 0x00006e80ff0777ac */ /* 0x000e620008000800 */
[----:B------:R-:W1:Y:S01]  /*11a0*/  LDCU UR21, c[0x0][0xb20] ;  /* 0x00016400ff1577ac */ /* 0x000e620008000800 */
[----:B--2---:R-:W-:Y:S02]  /*11b0*/  UIMAD.WIDE.U32 UR4, UR30, UR12, URZ ;  /* 0x0000000c1e0472a5 */ /* 0x004fe4000f8e00ff */
[----:B---3--:R-:W-:Y:S01]  /*11c0*/  UISETP.NE.AND UP0, UPT, UR20, 0x1, UPT ;  /* 0x000000011400788c */ /* 0x008fe2000bf05270 */
[----:B------:R-:W2:Y:S01]  /*11d0*/  LDCU.64 UR8, c[0x0][0xb28] ;  /* 0x00016500ff0877ac */ /* 0x000ea20008000a00 */
[----:B----4-:R-:W-:-:S03]  /*11e0*/  UIMAD.WIDE.U32 UR10, UR6, UR12, URZ ;  /* 0x0000000c060a72a5 */ /* 0x010fc6000f8e00ff */
[----:B------:R-:W-:Y:S01]  /*11f0*/  UMOV UR4, UR5 ;  /* 0x0000000500047c82 */ /* 0x000fe20008000000 */
[----:B------:R-:W-:Y:S02]  /*1200*/  UISETP.NE.AND UP2, UPT, UR19, 0x1, UPT ;  /* 0x000000011300788c */ /* 0x000fe4000bf45270 */
[----:B------:R-:W-:Y:S01]  /*1210*/  USHF.R.U32.HI UR4, URZ, UR13, UR4 ;  /* 0x0000000dff047299 */ /* 0x000fe20008011604 */
[----:B------:R-:W-:Y:S01]  /*1220*/  UMOV UR10, UR11 ;  /* 0x0000000b000a7c82 */ /* 0x000fe20008000000 */
[----:B------:R-:W-:Y:S02]  /*1230*/  UIMAD.WIDE.U32 UR16, UR31, UR15, URZ ;  /* 0x0000000f1f1072a5 */ /* 0x000fe4000f8e00ff */
[----:B------:R-:W-:Y:S02]  /*1240*/  USEL UR5, UR30, UR4, !UP0 ;  /* 0x000000041e057287 */ /* 0x000fe4000c000000 */
[----:B------:R-:W-:Y:S02]  /*1250*/  @UP0 USHF.R.U32.HI UR6, URZ, UR13, UR10 ;  /* 0x0000000dff060299 */ /* 0x000fe4000801160a */
[----:B------:R-:W-:-:S02]  /*1260*/  UISETP.NE.AND UP0, UPT, UR14, 0x1, UPT ;  /* 0x000000010e00788c */ /* 0x000fc4000bf05270 */
[----:B-1----:R-:W-:Y:S02]  /*1270*/  UIMAD.WIDE.U32 UR10, UR7, UR15, URZ ;  /* 0x0000000f070a72a5 */ /* 0x002fe4000f8e00ff */
[----:B--2---:R-:W-:Y:S01]  /*1280*/  UIMAD.WIDE.U32 UR12, UR6, UR8, URZ ;  /* 0x00000008060c72a5 */ /* 0x004fe2000f8e00ff */
[----:B------:R-:W-:Y:S02]  /*1290*/  UMOV UR4, UR17 ;  /* 0x0000001100047c82 */ /* 0x000fe40008000000 */
[----:B------:R-:W-:Y:S02]  /*12a0*/  USHF.R.U32.HI UR4, URZ, UR21, UR4 ;  /* 0x00000015ff047299 */ /* 0x000fe40008011604 */
[----:B------:R-:W-:Y:S02]  /*12b0*/  UMOV UR10, UR11 ;  /* 0x0000000b000a7c82 */ /* 0x000fe40008000000 */
[----:B------:R-:W-:Y:S01]  /*12c0*/  UMOV UR12, UR13 ;  /* 0x0000000d000c7c82 */ /* 0x000fe20008000000 */
[----:B------:R-:W-:-:S02]  /*12d0*/  @UP0 USHF.R.U32.HI UR7, URZ, UR21, UR10 ;  /* 0x00000015ff070299 */ /* 0x000fc4000801160a */
[----:B------:R-:W-:Y:S02]  /*12e0*/  USEL UR4, UR31, UR4, !UP0 ;  /* 0x000000041f047287 */ /* 0x000fe4000c000000 */
[----:B------:R-:W-:Y:S02]  /*12f0*/  UIMAD.WIDE.U32 UR10, UR7, UR8, URZ ;  /* 0x00000008070a72a5 */ /* 0x000fe4000f8e00ff */
[----:B------:R-:W-:Y:S02]  /*1300*/  @UP2 USHF.R.U32.HI UR6, URZ, UR9, UR12 ;  /* 0x00000009ff062299 */ /* 0x000fe4000801160c */
[----:B------:R-:W-:-:S03]  /*1310*/  UIMAD.WIDE.U32 UR12, UR4, UR8, URZ ;  /* 0x00000008040c72a5 */ /* 0x000fc6000f8e00ff */
[----:B------:R-:W-:Y:S02]  /*1320*/  UMOV UR10, UR11 ;  /* 0x0000000b000a7c82 */ /* 0x000fe40008000000 */
[----:B------:R-:W-:Y:S02]  /*1330*/  @UP2 USHF.R.U32.HI UR7, URZ, UR9, UR10 ;  /* 0x00000009ff072299 */ /* 0x000fe4000801160a */
[----:B------:R-:W-:Y:S02]  /*1340*/  UIMAD UR10, UR6, UR19, URZ ;  /* 0x00000013060a72a4 */ /* 0x000fe4000f8e02ff */
[----:B------:R-:W-:-:S04]  /*1350*/  UIMAD UR7, UR7, UR19, URZ ;  /* 0x00000013070772a4 */ /* 0x000fc8000f8e02ff */
[----:B------:R-:W-:-:S03]  /*1360*/  UISETP.GE.AND UP0, UPT, UR4, UR7, UPT ;  /* 0x000000070400728c */ /* 0x000fc6000bf06270 */
[----:B------:R-:W-:Y:S01]  /*1370*/  UMOV UR7, UR13 ;  /* 0x0000000d00077c82 */ /* 0x000fe20008000000 */
[----:B------:R-:W-:Y:S02]  /*1380*/  UISETP.GE.OR UP0, UPT, UR5, UR10, UP0 ;  /* 0x0000000a0500728c */ /* 0x000fe40008706670 */
[----:B------:R-:W-:Y:S02]  /*1390*/  UIMAD.WIDE.U32 UR10, UR5, UR8, URZ ;  /* 0x00000008050a72a5 */ /* 0x000fe4000f8e00ff */
[----:B------:R-:W-:Y:S02]  /*13a0*/  USHF.R.U32.HI UR7, URZ, UR9, UR7 ;  /* 0x00000009ff077299 */ /* 0x000fe40008011607 */
[----:B------:R-:W-:Y:S02]  /*13b0*/  UIADD3 UR10, UPT, UPT, -UR4, URZ, URZ ;  /* 0x000000ff040a7290 */ /* 0x000fe4000fffe1ff */
[----:B------:R-:W-:Y:S02]  /*13c0*/  USEL UR7, UR4, UR7, !UP2 ;  /* 0x0000000704077287 */ /* 0x000fe4000d000000 */
[----:B------:R-:W-:Y:S01]  /*13d0*/  UIMAD UR10, UR14, UR10, UR31 ;  /* 0x0000000a0e0a72a4 */ /* 0x000fe2000f8e021f */
[----:B------:R-:W-:Y:S01]  /*13e0*/  @!UP0 UMOV UR8, UR11 ;  /* 0x0000000b00088c82 */ /* 0x000fe20008000000 */
[----:B------:R-:W-:-:S02]  /*13f0*/  UIADD3 UR11, UPT, UPT, -UR5, URZ, URZ ;  /* 0x000000ff050b7290 */ /* 0x000fc4000fffe1ff */
[----:B------:R-:W-:Y:S02]  /*1400*/  @!UP0 USHF.R.U32.HI UR8, URZ, UR9, UR8 ;  /* 0x00000009ff088299 */ /* 0x000fe40008011608 */
[----:B------:R-:W-:Y:S02]  /*1410*/  UIADD3 UR9, UPT, UPT, -UR7, URZ, URZ ;  /* 0x000000ff07097290 */ /* 0x000fe4000fffe1ff */
[----:B------:R-:W-:Y:S02]  /*1420*/  @!UP0 USEL UR8, UR5, UR8, !UP2 ;  /* 0x0000000805088287 */ /* 0x000fe4000d000000 */
[----:B------:R-:W-:Y:S02]  /*1430*/  UIMAD UR9, UR19, UR9, UR4 ;  /* 0x00000009130972a4 */ /* 0x000fe4000f8e0204 */
[----:B------:R-:W-:Y:S02]  /*1440*/  @!UP0 UIADD3 UR7, UPT, UPT, UR7, -UR8, URZ ;  /* 0x8000000807078290 */ /* 0x000fe4000fffe0ff */
[----:B------:R-:W-:-:S02]  /*1450*/  @!UP0 UIMAD UR6, UR9, UR6, UR8 ;  /* 0x00000006090682a4 */ /* 0x000fc4000f8e0208 */
[----:B------:R-:W-:Y:S02]  /*1460*/  @!UP0 UIMAD UR4, UR7, UR19, UR5 ;  /* 0x00000013070482a4 */ /* 0x000fe4000f8e0205 */
[----:B------:R-:W-:Y:S02]  /*1470*/  UIMAD UR30, UR20, UR11, UR30 ;  /* 0x0000000b141e72a4 */ /* 0x000fe4000f8e021e */
[----:B------:R-:W-:Y:S01]  /*1480*/  UIMAD UR31, UR4, UR14, UR10 ;  /* 0x0000000e041f72a4 */ /* 0x000fe2000f8e020a */
[----:B------:R-:W-:Y:S02]  /*1490*/  @!UP0 UMOV UR5, UR6 ;  /* 0x0000000600058c82 */ /* 0x000fe40008000000 */
[----:B------:R-:W-:-:S12]  /*14a0*/  UIMAD UR30, UR5, UR20, UR30 ;  /* 0x00000014051e72a4 */ /* 0x000fd8000f8e021e */
.L_x_18:
[----:B------:R-:W-:-:S09]  /*14b0*/  UISETP.NE.AND UP0, UPT, UR22, 0x1, UPT ;  /* 0x000000011600788c */ /* 0x000fd2000bf05270 */
[----:B------:R-:W-:Y:S05]  /*14c0*/  BRA.U UP0, `(.L_x_19) ;  /* 0x0000000100407547 */ /* 0x000fea000b800000 */
[----:B------:R-:W2:Y:S01]  /*14d0*/  LDCU.128 UR8, c[0x0][0xb10] ;  /* 0x00016200ff0877ac */ /* 0x000ea20008000c00 */
[----:B------:R-:W3:Y:S01]  /*14e0*/  LDCU UR12, c[0x0][0xb0c] ;  /* 0x00016180ff0c77ac */ /* 0x000ee20008000800 */
[----:B------:R-:W4:Y:S01]  /*14f0*/  LDCU UR13, c[0x0][0xb20] ;  /* 0x00016400ff0d77ac */ /* 0x000f220008000800 */
[----:B--2---:R-:W-:Y:S02]  /*1500*/  UIMAD.WIDE.U32 UR4, UR30, UR8, URZ ;  /* 0x000000081e0472a5 */ /* 0x004fe4000f8e00ff */
[----:B------:R-:W-:Y:S02]  /*1510*/  UIMAD.WIDE.U32 UR6, UR31, UR11, URZ ;  /* 0x0000000b1f0672a5 */ /* 0x000fe4000f8e00ff */
[----:B---3--:R-:W-:Y:S02]  /*1520*/  UISETP.NE.AND UP0, UPT, UR12, 0x1, UPT ;  /* 0x000000010c00788c */ /* 0x008fe4000bf05270 */
[----:B------:R-:W-:-:S03]  /*1530*/  USHF.R.U32.HI UR5, URZ, UR9, UR5 ;  /* 0x00000009ff057299 */ /* 0x000fc60008011605 */
[----:B------:R-:W-:Y:S01]  /*1540*/  UMOV UR4, UR7 ;  /* 0x0000000700047c82 */ /* 0x000fe20008000000 */
[----:B------:R-:W-:Y:S02]  /*1550*/  USEL UR5, UR30, UR5, !UP0 ;  /* 0x000000051e057287 */ /* 0x000fe4000c000000 */
[----:B------:R-:W-:Y:S02]  /*1560*/  UISETP.NE.AND UP0, UPT, UR10, 0x1, UPT ;  /* 0x000000010a00788c */ /* 0x000fe4000bf05270 */
[----:B----4-:R-:W-:-:S04]  /*1570*/  USHF.R.U32.HI UR4, URZ, UR13, UR4 ;  /* 0x0000000dff047299 */ /* 0x010fc80008011604 */
[----:B------:R-:W-:-:S04]  /*1580*/  USEL UR4, UR31, UR4, !UP0 ;  /* 0x000000041f047287 */ /* 0x000fc8000c000000 */
[----:B------:R-:W-:Y:S02]  /*1590*/  UIADD3 UR6, UPT, UPT, UR5, -UR4, URZ ;  /* 0x8000000405067290 */ /* 0x000fe4000fffe0ff */
[----:B------:R-:W-:Y:S02]  /*15a0*/  UIADD3 UR4, UPT, UPT, -UR5, UR4, URZ ;  /* 0x0000000405047290 */ /* 0x000fe4000fffe1ff */
[----:B------:R-:W-:Y:S02]  /*15b0*/  UIMAD UR31, UR6, UR10, UR31 ;  /* 0x0000000a061f72a4 */ /* 0x000fe4000f8e021f */
[----:B------:R-:W-:-:S12]  /*15c0*/  UIMAD UR30, UR4, UR12, UR30 ;  /* 0x0000000c041e72a4 */ /* 0x000fd8000f8e021e */
.L_x_19:
[----:B------:R-:W-:Y:S01]  /*15d0*/  UISETP.NE.AND UP0, UPT, UR18, 0x2, UPT ;  /* 0x000000021200788c */ /* 0x000fe2000bf05270 */
[----:B------:R-:W-:Y:S09]  /*15e0*/  BRA.U !UP5, `(.L_x_20) ;  /* 0x000000010d0c7547 */ /* 0x000ff2000b800000 */
[----:B------:R-:W-:Y:S01]  /*15f0*/  UCGABAR_WAIT ;  /* 0x0000000000007dc7 */ /* 0x000fe20008000000 */
[----:B------:R-:W-:Y:S01]  /*1600*/  CCTL.IVALL ;  /* 0x00000000ff00798f */ /* 0x000fe20002000000 */
[----:B------:R-:W-:Y:S05]  /*1610*/  BRA `(.L_x_21) ;  /* 0x0000000000047947 */ /* 0x000fea0003800000 */
.L_x_20:
[----:B------:R-:W-:Y:S06]  /*1620*/  BAR.SYNC.DEFER_BLOCKING 0x0 ;  /* 0x0000000000007b1d */ /* 0x000fec0000010000 */
.L_x_21:
[----:B------:R-:W-:Y:S05]  /*1630*/  BRA.U UP0, `(.L_x_22) ;  /* 0x0000001100c87547 */ /* 0x000fea000b800000 */
[----:B------:R-:W2:Y:S01]  /*1640*/  LDCU UR6, c[0x0][0x38c] ;  /* 0x00007180ff0677ac */ /* 0x000ea20008000800 */
[----:B------:R-:W3:Y:S01]  /*1650*/  S2UR UR8, SR_CgaCtaId ;  /* 0x00000000000879c3 */ /* 0x000ee20000008800 */
[----:B------:R-:W-:Y:S01]  /*1660*/  PLOP3.LUT P1, PT, PT, PT, UP3, 0x80, 0x8 ;  /* 0x000000000008781c */ /* 0x000fe20003f2f038 */
[----:B------:R-:W-:Y:S01]  /*1670*/  IMAD.MOV.U32 R12, RZ, RZ, 0x1 ;  /* 0x00000001ff0c7424 */ /* 0x000fe200078e00ff */
[----:B------:R-:W-:Y:S01]  /*1680*/  UMOV UR7, 0x400 ;  /* 0x0000040000077882 */ /* 0x000fe20000000000 */
[----:B------:R-:W-:Y:S01]  /*1690*/  UISETP.NE.AND UP1, UPT, UR18, URZ, UPT ;  /* 0x000000ff1200728c */ /* 0x000fe2000bf25270 */
[----:B------:R-:W-:Y:S01]  /*16a0*/  ISETP.EQ.OR P2, PT, R0, RZ, P3 ;  /* 0x000000ff0000720c */ /* 0x000fe20001f42670 */
[----:B------:R-:W-:Y:S01]  /*16b0*/  USEL UR24, URZ, 0x1, UP6 ;  /* 0x00000001ff187887 */ /* 0x000fe2000b000000 */
[----:B------:R-:W-:Y:S02]  /*16c0*/  PLOP3.LUT P1, PT, P1, PT, PT, 0x8, 0x80 ;  /* 0x000000000080781c */ /* 0x000fe40000f2e170 */
[----:B------:R-:W-:Y:S01]  /*16d0*/  CS2R R10, SRZ ;  /* 0x00000000000a7805 */ /* 0x000fe2000001ff00 */
[----:B------:R-:W-:Y:S01]  /*16e0*/  IMAD.MOV.U32 R9, RZ, RZ, RZ ;  /* 0x000000ffff097224 */ /* 0x000fe200078e00ff */
[----:B------:R-:W4:Y:S01]  /*16f0*/  LDCU UR40, c[0x0][0x370] ;  /* 0x00006e00ff2877ac */ /* 0x000f220008000800 */
[----:B------:R-:W-:Y:S01]  /*1700*/  IMAD.MOV.U32 R8, RZ, RZ, 0x1 ;  /* 0x00000001ff087424 */ /* 0x000fe200078e00ff */
[----:B------:R-:W1:Y:S01]  /*1710*/  LDCU.64 UR26, c[0x0][0x348] ;  /* 0x00006900ff1a77ac */ /* 0x000e620008000a00 */
[----:B--2---:R-:W-:-:S02]  /*1720*/  UIADD3 UR5, UPT, UPT, UR6, 0x3f, URZ ;  /* 0x0000003f06057890 */ /* 0x004fc4000fffe0ff */
[----:B------:R-:W-:Y:S02]  /*1730*/  USHF.R.U32.HI UR45, URZ, 0x6, UR28 ;  /* 0x00000006ff2d7899 */ /* 0x000fe4000801161c */
[----:B------:R-:W-:Y:S02]  /*1740*/  USHF.R.S32.HI UR4, URZ, 0x1f, UR5 ;  /* 0x0000001fff047899 */ /* 0x000fe40008011405 */
[----:B---3--:R-:W-:Y:S02]  /*1750*/  ULEA UR7, UR8, UR7, 0x18 ;  /* 0x0000000708077291 */ /* 0x008fe4000f8ec0ff */
[----:B------:R-:W-:Y:S02]  /*1760*/  ULEA.HI UR4, UR4, UR5, URZ, 0x6 ;  /* 0x0000000504047291 */ /* 0x000fe4000f8f30ff */
[----:B------:R-:W-:Y:S02]  /*1770*/  UIADD3 UR5, UPT, UPT, UR6, -0x1, URZ ;  /* 0xffffffff06057890 */ /* 0x000fe4000fffe0ff */
[----:B------:R-:W-:-:S02]  /*1780*/  USHF.R.S32.HI UR43, URZ, 0x6, UR4 ;  /* 0x00000006ff2b7899 */ /* 0x000fc40008011404 */
[----:B------:R-:W-:Y:S02]  /*1790*/  UISETP.GE.U32.AND UP2, UPT, UR5, -0x7f, UPT ;  /* 0xffffff810500788c */ /* 0x000fe4000bf46070 */
[----:B------:R-:W-:Y:S02]  /*17a0*/  UISETP.LT.U32.AND UP0, UPT, UR43, 0x4, UPT ;  /* 0x000000042b00788c */ /* 0x000fe4000bf01070 */
[----:B------:R-:W-:Y:S02]  /*17b0*/  ULEA UR29, UR28, UR7, 0x1 ;  /* 0x000000071c1d7291 */ /* 0x000fe4000f8e08ff */
[----:B------:R-:W-:Y:S02]  /*17c0*/  USEL UR41, UR43, 0x4, UP0 ;  /* 0x000000042b297887 */ /* 0x000fe40008000000 */
[----:B------:R-:W-:Y:S02]  /*17d0*/  UIADD3 UR46, UPT, UPT, UR6, 0x7e, URZ ;  /* 0x0000007e062e7890 */ /* 0x000fe4000fffe0ff */
[----:B------:R-:W-:-:S02]  /*17e0*/  UIADD3 UR21, UPT, UPT, UR41, -0x1, URZ ;  /* 0xffffffff29157890 */ /* 0x000fc4000fffe0ff */
[----:B------:R-:W-:Y:S01]  /*17f0*/  @UP2 UIADD3 UR21, UPT, UPT, UR41, URZ, URZ ;  /* 0x000000ff29152290 */ /* 0x000fe2000fffe0ff */
[----:B------:R-:W2:Y:S01]  /*1800*/  LDCU UR39, c[0x0][0x374] ;  /* 0x00006e80ff2777ac */ /* 0x000ea20008000800 */
[----:B------:R-:W-:Y:S02]  /*1810*/  USEL UR24, UR24, 0x2, UP1 ;  /* 0x0000000218187887 */ /* 0x000fe40008800000 */
[----:B------:R-:W-:Y:S02]  /*1820*/  UIADD3 UR29, UPT, UPT, UR29, 0x10800, URZ ;  /* 0x000108001d1d7890 */ /* 0x000fe4000fffe0ff */
[----:B------:R-:W-:Y:S02]  /*1830*/  UIADD3 UR44, UPT, UPT, UR43, -UR41, URZ ;  /* 0x800000292b2c7290 */ /* 0x000fe4000fffe0ff */
[----:B------:R-:W-:Y:S01]  /*1840*/  UIADD3 UR21, UPT, UPT, UR21, 0x1, URZ ;  /* 0x0000000115157890 */ /* 0x000fe2000fffe0ff */
[----:B-1--4-:R-:W-:-:S11]  /*1850*/  UMOV UR5, URZ ;  /* 0x000000ff00057c82 */ /* 0x012fd60008000000 */
.L_x_42:
[----:B-1----:R-:W1:Y:S02]  /*1860*/  S2UR UR4, SR_CgaCtaId ;  /* 0x00000000000479c3 */ /* 0x002e640000008800 */
[----:B-1----:R-:W-:-:S09]  /*1870*/  UISETP.NE.AND UP0, UPT, UR4, URZ, UPT ;  /* 0x000000ff0400728c */ /* 0x002fd2000bf05270 */
[----:B------:R-:W-:Y:S05]  /*1880*/  BRA.U UP0, `(.L_x_23) ;  /* 0x0000000100287547 */ /* 0x000fea000b800000 */
[----:B------:R-:W-:Y:S02]  /*1890*/  LEA R0, R9, UR7, 0x3 ;  /* 0x0000000709007c11 */ /* 0x000fe4000f8e18ff */
[----:B------:R-:W-:-:S04]  /*18a0*/  SHF.L.U32 R3, R8, 0x1f, RZ ;  /* 0x0000001f08037819 */ /* 0x000fc800000006ff */
[----:B------:R-:W1:Y:S02]  /*18b0*/  SYNCS.PHASECHK.TRANS64.TRYWAIT P0, [R0+URZ+0x100], R3 ;  /* 0x00010003000075a7 */ /* 0x000e6400080011ff */
[----:B-1----:R-:W-:Y:S05]  /*18c0*/  @!P0 BRA `(.L_x_24) ;  /* 0x0000007c00708947 */ /* 0x002fea0003800000 */
.L_x_138:
[----:B------:R3:W-:Y:S01]  /*18d0*/  SYNCS.ARRIVE.TRANS64.A1T0 RZ, [R0+URZ+0xf0], RZ ;  /* 0x0000f0ff00ff79a7 */ /* 0x0007e200081000ff */
[----:B------:R-:W-:-:S05]  /*18e0*/  VIADD R9, R9, 0x1 ;  /* 0x0000000109097836 */ /* 0x000fca0000000000 */
[----:B------:R-:W-:-:S04]  /*18f0*/  ISETP.NE.AND P0, PT, R9, 0x2, PT ;  /* 0x000000020900780c */ /* 0x000fc80003f05270 */
[----:B-1----:R-:W-:Y:S02]  /*1900*/  SEL R3, RZ, 0x1, P0 ;  /* 0x00000001ff037807 */ /* 0x002fe40000000000 */
[----:B------:R-:W-:Y:S02]  /*1910*/  SEL R9, R9, RZ, P0 ;  /* 0x000000ff09097207 */ /* 0x000fe40000000000 */
[----:B------:R-:W-:-:S07]  /*1920*/  LOP3.LUT R8, R8, R3, RZ, 0x3c, !PT ;  /* 0x0000000308087212 */ /* 0x000fce00078e3cff */
.L_x_23:
[----:B------:R-:W-:Y:S01]  /*1930*/  ULEA UR4, UR5, UR7, 0x3 ;  /* 0x0000000705047291 */ /* 0x000fe2000f8e18ff */
[----:B---3--:R-:W-:Y:S01]  /*1940*/  SHF.L.U32 R0, R12, 0x1f, RZ ;  /* 0x0000001f0c007819 */ /* 0x008fe200000006ff */
[----:B------:R-:W-:Y:S02]  /*1950*/  UISETP.GE.U32.AND UP0, UPT, UR46, 0x7f, UPT ;  /* 0x0000007f2e00788c */ /* 0x000fe4000bf06070 */
[----:B------:R-:W-:Y:S02]  /*1960*/  USHF.L.U32 UR35, UR30, 0x6, URZ ;  /* 0x000000061e237899 */ /* 0x000fe400080006ff */
[----:B------:R-:W-:Y:S01]  /*1970*/  ULEA UR19, UR31, UR45, 0x8 ;  /* 0x0000002d1f137291 */ /* 0x000fe2000f8e40ff */
[----:B------:R-:W-:Y:S02]  /*1980*/  UMOV UR13, URZ ;  /* 0x000000ff000d7c82 */ /* 0x000fe40008000000 */
[----:B------:R1:W3:Y:S02]  /*1990*/  SYNCS.PHASECHK.TRANS64.TRYWAIT P0, [UR4+0x20], R0 ;  /* 0x00002000ff0075a7 */ /* 0x0002e40008001104 */
[----:B------:R-:W-:Y:S07]  /*19a0*/  BRA.U !UP0, `(.L_x_25) ;  /* 0x0000000108c07547 */ /* 0x000fee000b800000 */
[----:B------:R-:W-:Y:S01]  /*19b0*/  UMOV UR6, URZ ;  /* 0x000000ff00067c82 */ /* 0x000fe20008000000 */
[----:B------:R-:W-:-:S05]  /*19c0*/  UMOV UR4, UR5 ;  /* 0x0000000500047c82 */ /* 0x000fca0008000000 */
.L_x_31:
[----:B------:R-:W-:Y:S01]  /*19d0*/  ULEA UR33, UR4, UR7, 0x3 ;  /* 0x0000000704217291 */ /* 0x000fe2000f8e18ff */
[----:B---3--:R-:W-:Y:S01]  /*19e0*/  @!P3 MOV R2, 0xa000 ;  /* 0x0000a0000002b802 */ /* 0x008fe20000000f00 */
[----:B-1-34-:R-:W-:Y:S10]  /*19f0*/  @P0 BRA `(.L_x_26) ;  /* 0x00000000000c0947 */ /* 0x01aff40003800000 */
[----:B------:R-:W-:-:S04]  /*1a00*/  SHF.L.U32 R3, R12, 0x1f, RZ ;  /* 0x0000001f0c037819 */ /* 0x000fc800000006ff */
[----:B------:R-:W3:Y:S02]  /*1a10*/  SYNCS.PHASECHK.TRANS64.TRYWAIT P0, [UR33+0x20], R3 ;  /* 0x00002003ff0075a7 */ /* 0x000ee40008001121 */
[----:B---3--:R-:W-:Y:S05]  /*1a20*/  @!P0 BRA `(.L_x_27) ;  /* 0x0000007c002c8947 */ /* 0x008fea0003800000 */
.L_x_26:
[----:B------:R3:W-:Y:S01]  /*1a30*/  @!P3 SYNCS.ARRIVE.TRANS64 RZ, [UR33], R2 ;  /* 0x00000002ffffb9a7 */ /* 0x0007e20008000021 */
[----:B------:R-:W-:-:S04]  /*1a40*/  ULOP3.LUT UR5, UR24, 0x2, URZ, 0xfc, !UPT ;  /* 0x0000000218057892 */ /* 0x000fc8000f8efcff */
[----:B------:R-:W-:-:S09]  /*1a50*/  UISETP.NE.AND UP0, UPT, UR5, 0x2, UPT ;  /* 0x000000020500788c */ /* 0x000fd2000bf05270 */
[----:B------:R-:W-:Y:S05]  /*1a60*/  BRA.U UP0, `(.L_x_28) ;  /* 0x0000000100047547 */ /* 0x000fea000b800000 */
[----:B--2---:R-:W-:Y:S05]  /*1a70*/  BPT.TRAP 0x1 ;  /* 0x000000040000795c */ /* 0x004fea0000300000 */
.L_x_28:
[----:B------:R-:W-:Y:S04]  /*1a80*/  BSSY.RECONVERGENT B0, `(.L_x_29) ;  /* 0x0000003000007945 */ /* 0x000fe80003800200 */
[----:B------:R-:W-:Y:S05]  /*1a90*/  @P2 BRA `(.L_x_30) ;  /* 0x0000000000042947 */ /* 0x000fea0003800000 */
[----:B--2---:R-:W-:Y:S05]  /*1aa0*/  BPT.TRAP 0x1 ;  /* 0x000000040000795c */ /* 0x004fea0000300000 */
.L_x_30:
[----:B--2---:R-:W-:Y:S05]  /*1ab0*/  BSYNC.RECONVERGENT B0 ;  /* 0x0000000000007941 */ /* 0x004fea0003800200 */
.L_x_29:
[----:B------:R-:W-:Y:S02]  /*1ac0*/  UIADD3 UR5, UPT, UPT, UR4, 0x1, URZ ;  /* 0x0000000104057890 */ /* 0x000fe4000fffe0ff */
[----:B------:R-:W-:Y:S02]  /*1ad0*/  ULEA UR32, UR4, UR7, 0xd ;  /* 0x0000000704207291 */ /* 0x000fe4000f8e68ff */
[----:B------:R-:W-:Y:S02]  /*1ae0*/  UISETP.NE.AND UP0, UPT, UR5, 0x4, UPT ;  /* 0x000000040500788c */ /* 0x000fe4000bf05270 */
[----:B------:R-:W-:Y:S02]  /*1af0*/  USHF.L.U32 UR34, UR6, 0x6, URZ ;  /* 0x0000000606227899 */ /* 0x000fe400080006ff */
[----:B------:R-:W-:Y:S02]  /*1b00*/  USEL UR9, URZ, 0x1, UP0 ;  /* 0x00000001ff097887 */ /* 0x000fe40008000000 */
[----:B------:R-:W-:-:S02]  /*1b10*/  USEL UR5, UR5, URZ, UP0 ;  /* 0x000000ff05057287 */ /* 0x000fc40008000000 */
[----:B------:R-:W-:Y:S02]  /*1b20*/  ULEA UR4, UR4, UR28, 0xe ;  /* 0x0000001c04047291 */ /* 0x000fe4000f8e70ff */
[----:B------:R-:W-:Y:S01]  /*1b30*/  ULEA UR8, UR5, UR7, 0x3 ;  /* 0x0000000705087291 */ /* 0x000fe2000f8e18ff */
[----:B------:R-:W-:Y:S01]  /*1b40*/  LOP3.LUT R12, R12, UR9, RZ, 0x3c, !PT ;  /* 0x000000090c0c7c12 */ /* 0x000fe2000f8e3cff */
[----:B------:R-:W-:Y:S02]  /*1b50*/  UIADD3 UR6, UPT, UPT, UR6, 0x1, URZ ;  /* 0x0000000106067890 */ /* 0x000fe4000fffe0ff */
[----:B------:R-:W-:Y:S01]  /*1b60*/  UIADD3 UR10, UP1, UPT, UR26, 0x80, URZ ;  /* 0x000000801a0a7890 */ /* 0x000fe2000ff3e0ff */
[----:B-1----:R-:W-:Y:S01]  /*1b70*/  SHF.L.U32 R0, R12, 0x1f, RZ ;  /* 0x0000001f0c007819 */ /* 0x002fe200000006ff */
[----:B------:R-:W-:Y:S02]  /*1b80*/  ULEA UR4, UR4, UR7, 0x1 ;  /* 0x0000000704047291 */ /* 0x000fe4000f8e08ff */
[----:B------:R-:W-:Y:S01]  /*1b90*/  UIADD3.X UR11, UPT, UPT, URZ, UR27, URZ, UP1, !UPT ;  /* 0x0000001bff0b7290 */ /* 0x000fe20008ffe4ff */
[----:B------:R4:W1:Y:S01]  /*1ba0*/  SYNCS.PHASECHK.TRANS64.TRYWAIT P0, [UR8+0x20], R0 ;  /* 0x00002000ff0075a7 */ /* 0x0008620008001108 */
[----:B------:R-:W-:-:S02]  /*1bb0*/  UIADD3 UR8, UP0, UPT, UR26, 0x180, URZ ;  /* 0x000001801a087890 */ /* 0x000fc4000ff1e0ff */
[----:B------:R-:W-:Y:S02]  /*1bc0*/  UIADD3 UR32, UPT, UPT, UR32, 0x8800, URZ ;  /* 0x0000880020207890 */ /* 0x000fe4000fffe0ff */
[----:B------:R-:W-:Y:S02]  /*1bd0*/  UIADD3.X UR9, UPT, UPT, URZ, UR27, URZ, UP0, !UPT ;  /* 0x0000001bff097290 */ /* 0x000fe400087fe4ff */
[----:B------:R-:W-:Y:S02]  /*1be0*/  UISETP.NE.AND UP0, UPT, UR6, UR21, UPT ;  /* 0x000000150600728c */ /* 0x000fe4000bf05270 */
[----:B------:R-:W-:Y:S01]  /*1bf0*/  UIADD3 UR16, UPT, UPT, UR4, 0x10800, URZ ;  /* 0x0001080004107890 */ /* 0x000fe2000fffe0ff */
[----:B------:R-:W-:Y:S01]  /*1c00*/  UMOV UR12, 0x0 ;  /* 0x00000000000c7882 */ /* 0x000fe20000000000 */
[----:B------:R-:W-:Y:S01]  /*1c10*/  UMOV UR13, 0x10000000 ;  /* 0x10000000000d7882 */ /* 0x000fe20000000000 */
[----:B------:R-:W-:Y:S01]  /*1c20*/  UMOV UR4, 0x30000 ;  /* 0x0003000000047882 */ /* 0x000fe20000000000 */
[----:B------:R-:W-:Y:S01]  /*1c30*/  UMOV UR20, UR36 ;  /* 0x0000002400147c82 */ /* 0x000fe20008000000 */
[----:B------:R-:W-:Y:S01]  /*1c40*/  UMOV UR17, UR33 ;  /* 0x0000002100117c82 */ /* 0x000fe20008000000 */
[----:B------:R-:W-:Y:S01]  /*1c50*/  UMOV UR18, UR34 ;  /* 0x0000002200127c82 */ /* 0x000fe20008000000 */
[----:B------:R-:W-:Y:S02]  /*1c60*/  UTMALDG.3D [UR32], [UR10], desc[UR12] ;  /* 0x00000c200a0075b4 */ /* 0x000fe40008011000 */
[----:B------:R2:W-:Y:S02]  /*1c70*/  UTMALDG.3D.MULTICAST [UR16], [UR8], UR4, desc[UR12] ;  /* 0x00000c10080073b4 */ /* 0x0005e40008011804 */
[----:B--2---:R-:W-:Y:S01]  /*1c80*/  UMOV UR13, UR21 ;  /* 0x00000015000d7c82 */ /* 0x004fe20008000000 */
[----:B------:R-:W-:Y:S01]  /*1c90*/  UMOV UR4, UR5 ;  /* 0x0000000500047c82 */ /* 0x000fe20008000000 */
[----:B------:R-:W-:Y:S05]  /*1ca0*/  BRA.U UP0, `(.L_x_31) ;  /* 0xfffffffd00487547 */ /* 0x000fea000b83ffff */
.L_x_25:
[----:B------:R-:W-:Y:S01]  /*1cb0*/  ULEA UR4, UR5, UR7, 0x3 ;  /* 0x0000000705047291 */ /* 0x000fe2000f8e18ff */
[----:B-1--4-:R-:W-:Y:S01]  /*1cc0*/  SHF.L.U32 R0, R12, 0x1f, RZ ;  /* 0x0000001f0c007819 */ /* 0x012fe200000006ff */
[----:B------:R-:W-:Y:S01]  /*1cd0*/  @!P1 SYNCS.ARRIVE.TRANS64.A1T0 RZ, [UR7+0x88], RZ ;  /* 0x000088ffffff99a7 */ /* 0x000fe20008100007 */
[----:B------:R-:W-:-:S06]  /*1ce0*/  UISETP.GT.AND UP0, UPT, UR43, UR41, UPT ;  /* 0x000000292b00728c */ /* 0x000fcc000bf04270 */
[----:B---3--:R1:W3:Y:S03]  /*1cf0*/  SYNCS.PHASECHK.TRANS64.TRYWAIT P0, [UR4+0x20], R0 ;  /* 0x00002000ff0075a7 */ /* 0x0082e60008001104 */
[----:B------:R-:W-:Y:S05]  /*1d00*/  BRA.U !UP0, `(.L_x_32) ;  /* 0x0000000108bc7547 */ /* 0x000fea000b800000 */
[----:B------:R-:W-:Y:S01]  /*1d10*/  UIADD3 UR25, UPT, UPT, UR44, UR13, URZ ;  /* 0x0000000d2c197290 */ /* 0x000fe2000fffe0ff */
[----:B------:R-:W-:-:S11]  /*1d20*/  UMOV UR4, UR5 ;  /* 0x0000000500047c82 */ /* 0x000fd60008000000 */
.L_x_38:
[----:B------:R-:W-:Y:S01]  /*1d30*/  ULEA UR9, UR4, UR7, 0x3 ;  /* 0x0000000704097291 */ /* 0x000fe2000f8e18ff */
[----:B---3--:R-:W-:Y:S01]  /*1d40*/  @!P3 MOV R2, 0xa000 ;  /* 0x0000a0000002b802 */ /* 0x008fe20000000f00 */
[----:B-1-3--:R-:W-:Y:S10]  /*1d50*/  @P0 BRA `(.L_x_33) ;  /* 0x00000000000c0947 */ /* 0x00aff40003800000 */
[----:B------:R-:W-:-:S04]  /*1d60*/  SHF.L.U32 R3, R12, 0x1f, RZ ;  /* 0x0000001f0c037819 */ /* 0x000fc800000006ff */
[----:B------:R-:W3:Y:S02]  /*1d70*/  SYNCS.PHASECHK.TRANS64.TRYWAIT P0, [UR9+0x20], R3 ;  /* 0x00002003ff0075a7 */ /* 0x000ee40008001109 */
[----:B---3--:R-:W-:Y:S05]  /*1d80*/  @!P0 BRA `(.L_x_34) ;  /* 0x00000078006c8947 */ /* 0x008fea0003800000 */
.L_x_33:
[----:B------:R3:W-:Y:S01]  /*1d90*/  @!P3 SYNCS.ARRIVE.TRANS64 RZ, [UR9], R2 ;  /* 0x00000002ffffb9a7 */ /* 0x0007e20008000009 */
[----:B------:R-:W-:-:S04]  /*1da0*/  ULOP3.LUT UR5, UR24, 0x2, URZ, 0xfc, !UPT ;  /* 0x0000000218057892 */ /* 0x000fc8000f8efcff */
[----:B------:R-:W-:-:S09]  /*1db0*/  UISETP.NE.AND UP0, UPT, UR5, 0x2, UPT ;  /* 0x000000020500788c */ /* 0x000fd2000bf05270 */
[----:B------:R-:W-:Y:S05]  /*1dc0*/  BRA.U UP0, `(.L_x_35) ;  /* 0x0000000100047547 */ /* 0x000fea000b800000 */
[----:B--2---:R-:W-:Y:S05]  /*1dd0*/  BPT.TRAP 0x1 ;  /* 0x000000040000795c */ /* 0x004fea0000300000 */
.L_x_35:
[----:B------:R-:W-:Y:S04]  /*1de0*/  BSSY.RECONVERGENT B0, `(.L_x_36) ;  /* 0x0000003000007945 */ /* 0x000fe80003800200 */
[----:B------:R-:W-:Y:S05]  /*1df0*/  @P2 BRA `(.L_x_37) ;  /* 0x0000000000042947 */ /* 0x000fea0003800000 */
[----:B--2---:R-:W-:Y:S05]  /*1e00*/  BPT.TRAP 0x1 ;  /* 0x000000040000795c */ /* 0x004fea0000300000 */
.L_x_37:
[----:B--2---:R-:W-:Y:S05]  /*1e10*/  BSYNC.RECONVERGENT B0 ;  /* 0x0000000000007941 */ /* 0x004fea0003800200 */
.L_x_36:
[----:B------:R-:W-:Y:S02]  /*1e20*/  UIADD3 UR5, UPT, UPT, UR4, 0x1, URZ ;  /* 0x0000000104057890 */ /* 0x000fe4000fffe0ff */
[----:B------:R-:W-:Y:S02]  /*1e30*/  UIADD3 UR14, UP1, UPT, UR26, 0x80, URZ ;  /* 0x000000801a0e7890 */ /* 0x000fe4000ff3e0ff */
[----:B------:R-:W-:Y:S02]  /*1e40*/  UISETP.NE.AND UP0, UPT, UR5, 0x4, UPT ;  /* 0x000000040500788c */ /* 0x000fe4000bf05270 */
[----:B------:R-:W-:Y:S02]  /*1e50*/  USHF.L.U32 UR10, UR13, 0x6, URZ ;  /* 0x000000060d0a7899 */ /* 0x000fe400080006ff */
[----:B------:R-:W-:Y:S02]  /*1e60*/  USEL UR8, URZ, 0x1, UP0 ;  /* 0x00000001ff087887 */ /* 0x000fe40008000000 */
[----:B------:R-:W-:-:S02]  /*1e70*/  USEL UR5, UR5, URZ, UP0 ;  /* 0x000000ff05057287 */ /* 0x000fc40008000000 */
[----:B------:R-:W-:Y:S02]  /*1e80*/  UIADD3 UR22, UP0, UPT, UR26, 0x180, URZ ;  /* 0x000001801a167890 */ /* 0x000fe4000ff1e0ff */
[----:B------:R-:W-:Y:S01]  /*1e90*/  LOP3.LUT R12, R12, UR8, RZ, 0x3c, !PT ;  /* 0x000000080c0c7c12 */ /* 0x000fe2000f8e3cff */
[----:B------:R-:W-:Y:S02]  /*1ea0*/  ULEA UR8, UR4, UR7, 0xd ;  /* 0x0000000704087291 */ /* 0x000fe4000f8e68ff */
[----:B------:R-:W-:Y:S01]  /*1eb0*/  ULEA UR6, UR5, UR7, 0x3 ;  /* 0x0000000705067291 */ /* 0x000fe2000f8e18ff */
[----:B-1----:R-:W-:Y:S01]  /*1ec0*/  SHF.L.U32 R0, R12, 0x1f, RZ ;  /* 0x0000001f0c007819 */ /* 0x002fe200000006ff */
[----:B------:R-:W-:Y:S02]  /*1ed0*/  UIADD3 UR8, UPT, UPT, UR8, 0x8800, URZ ;  /* 0x0000880008087890 */ /* 0x000fe4000fffe0ff */
[----:B------:R-:W-:Y:S02]  /*1ee0*/  UIADD3.X UR15, UPT, UPT, URZ, UR27, URZ, UP1, !UPT ;  /* 0x0000001bff0f7290 */ /* 0x000fe40008ffe4ff */
[----:B------:R-:W-:-:S02]  /*1ef0*/  ULEA UR16, UR4, UR29, 0xf ;  /* 0x0000001d04107291 */ /* 0x000fc4000f8e78ff */
[----:B------:R-:W-:Y:S01]  /*1f00*/  UIADD3.X UR23, UPT, UPT, URZ, UR27, URZ, UP0, !UPT ;  /* 0x0000001bff177290 */ /* 0x000fe200087fe4ff */
[----:B------:R4:W1:Y:S01]  /*1f10*/  SYNCS.PHASECHK.TRANS64.TRYWAIT P0, [UR6+0x20], R0 ;  /* 0x00002000ff0075a7 */ /* 0x0008620008001106 */
[----:B------:R-:W-:Y:S01]  /*1f20*/  UMOV UR30, 0x0 ;  /* 0x00000000001e7882 */ /* 0x000fe20000000000 */
[----:B------:R-:W-:Y:S01]  /*1f30*/  UMOV UR31, 0x10000000 ;  /* 0x10000000001f7882 */ /* 0x000fe20000000000 */
[----:B------:R-:W-:Y:S01]  /*1f40*/  UMOV UR11, UR35 ;  /* 0x00000023000b7c82 */ /* 0x000fe20008000000 */
[----:B------:R-:W-:Y:S01]  /*1f50*/  UMOV UR12, UR36 ;  /* 0x00000024000c7c82 */ /* 0x000fe20008000000 */
[----:B------:R-:W-:Y:S01]  /*1f60*/  UMOV UR6, 0x30000 ;  /* 0x0003000000067882 */ /* 0x000fe20000000000 */
[----:B------:R-:W-:Y:S01]  /*1f70*/  UMOV UR20, UR36 ;  /* 0x0000002400147c82 */ /* 0x000fe20008000000 */
[----:B------:R-:W-:Y:S01]  /*1f80*/  UMOV UR17, UR9 ;  /* 0x0000000900117c82 */ /* 0x000fe20008000000 */
[----:B------:R-:W-:Y:S01]  /*1f90*/  UMOV UR18, UR10 ;  /* 0x0000000a00127c82 */ /* 0x000fe20008000000 */
[----:B------:R4:W-:Y:S01]  /*1fa0*/  UTMALDG.3D [UR8], [UR14], desc[UR30] ;  /* 0x00001e080e0075b4 */ /* 0x0009e20008011000 */
[----:B------:R-:W-:Y:S01]  /*1fb0*/  UIADD3 UR13, UPT, UPT, UR13, 0x1, URZ ;  /* 0x000000010d0d7890 */ /* 0x000fe2000fffe0ff */
[----:B------:R-:W-:-:S03]  /*1fc0*/  UMOV UR4, UR5 ;  /* 0x0000000500047c82 */ /* 0x000fc60008000000 */
[----:B------:R-:W-:Y:S01]  /*1fd0*/  UISETP.NE.AND UP0, UPT, UR13, UR25, UPT ;  /* 0x000000190d00728c */ /* 0x000fe2000bf05270 */
[----:B------:R4:W-:Y:S08]  /*1fe0*/  UTMALDG.3D.MULTICAST [UR16], [UR22], UR6, desc[UR30] ;  /* 0x00001e10160073b4 */ /* 0x0009f00008011806 */
[----:B----4-:R-:W-:Y:S05]  /*1ff0*/  BRA.U UP0, `(.L_x_38) ;  /* 0xfffffffd004c7547 */ /* 0x010fea000b83ffff */
.L_x_32:
[C---:B------:R-:W-:Y:S01]  /*2000*/  LEA R3, R11.reuse, UR7, 0x3 ;  /* 0x000000070b037c11 */ /* 0x040fe2000f8e18ff */
[----:B------:R-:W-:Y:S01]  /*2010*/  NOP ;  /* 0x0000000000007918 */ /* 0x000fe20000000000 */
[----:B-1----:R-:W-:Y:S02]  /*2020*/  SHF.L.U32 R0, R10, 0x1f, RZ ;  /* 0x0000001f0a007819 */ /* 0x002fe400000006ff */
[----:B------:R-:W-:Y:S02]  /*2030*/  LEA R5, R11, UR7, 0x4 ;  /* 0x000000070b057c11 */ /* 0x000fe4000f8e20ff */
[----:B---3--:R-:W1:Y:S02]  /*2040*/  SYNCS.PHASECHK.TRANS64.TRYWAIT P0, [R3+URZ+0x90], R0 ;  /* 0x00009000030075a7 */ /* 0x008e6400080011ff */
[----:B-1----:R-:W-:Y:S05]  /*2050*/  @!P0 BRA `(.L_x_39) ;  /* 0x0000007400d08947 */ /* 0x002fea0003800000 */
.L_x_141:
[----:B------:R-:W3:Y:S01]  /*2060*/  LDS.128 R4, [R5+0x120] ;  /* 0x0001200005047984 */ /* 0x000ee20000000c00 */
[----:B------:R-:W-:Y:S01]  /*2070*/  UISETP.GE.AND UP0, UPT, UR42, 0x1, UPT ;  /* 0x000000012a00788c */ /* 0x000fe2000bf06270 */
[----:B------:R-:W-:Y:S01]  /*2080*/  @!PT LDS RZ, [RZ] ;  /* 0x00000000fffff984 */ /* 0x000fe20000000800 */
[----:B------:R-:W-:Y:S01]  /*2090*/  @!PT LDS RZ, [RZ] ;  /* 0x00000000fffff984 */ /* 0x000fe20000000800 */
[----:B------:R-:W-:Y:S01]  /*20a0*/  @!PT LDS RZ, [RZ] ;  /* 0x00000000fffff984 */ /* 0x000fe20000000800 */
[----:B------:R-:W-:Y:S01]  /*20b0*/  @!PT LDS RZ, [RZ] ;  /* 0x00000000fffff984 */ /* 0x000fe20000000800 */
[----:B------:R4:W-:Y:S06]  /*20c0*/  MEMBAR.ALL.CTA ;  /* 0x0000000000007992 */ /* 0x0009ec0000008000 */
[----:B----4-:R-:W4:Y:S01]  /*20d0*/  FENCE.VIEW.ASYNC.S ;  /* 0x00000000000073c6 */ /* 0x010f220000000000 */
[----:B---3--:R-:W-:-:S13]  /*20e0*/  LOP3.LUT P0, RZ, R6, 0x1, RZ, 0xc0, !PT ;  /* 0x0000000106ff7812 */ /* 0x008fda000780c0ff */
[----:B----4-:R-:W-:Y:S01]  /*20f0*/  VOTEU.ANY UP1, P0 ;  /* 0x0000000000ff7886 */ /* 0x010fe20000020100 */
[----:B------:R-:W-:-:S13]  /*2100*/  PLOP3.LUT P0, PT, PT, PT, UP1, 0x80, 0x8 ;  /* 0x000000000008781c */ /* 0x000fda0003f0f018 */
[----:B-1----:R-:W-:Y:S02]  /*2110*/  @P0 LOP3.LUT R0, R5, 0xffff, RZ, 0xc0, !PT ;  /* 0x0000ffff05000812 */ /* 0x002fe400078ec0ff */
[----:B------:R-:W-:Y:S02]  /*2120*/  @P0 MOV R2, R4 ;  /* 0x0000000400020202 */ /* 0x000fe40000000f00 */
[----:B------:R-:W-:Y:S01]  /*2130*/  @P0 R2UR UR6, R0 ;  /* 0x00000000000602ca */ /* 0x000fe200000e0000 */
[----:B------:R-:W-:Y:S01]  /*2140*/  VIADD R0, R3, 0xa0 ;  /* 0x000000a003007836 */ /* 0x000fe20000000000 */
[----:B------:R-:W-:Y:S02]  /*2150*/  @P0 SHF.R.U32.HI R4, RZ, 0x10, R5 ;  /* 0x00000010ff040819 */ /* 0x000fe40000011605 */
[----:B------:R-:W-:Y:S02]  /*2160*/  @P0 R2UR UR8, R2 ;  /* 0x00000000020802ca */ /* 0x000fe400000e0000 */
[----:B------:R-:W-:-:S02]  /*2170*/  PRMT R0, RZ, 0x654, R0 ;  /* 0x00000654ff007816 */ /* 0x000fc40000000000 */
[----:B------:R-:W-:Y:S02]  /*2180*/  @P0 R2UR UR4, R4 ;  /* 0x00000000040402ca */ /* 0x000fe400000e0000 */
[----:B------:R1:W-:Y:S03]  /*2190*/  SYNCS.ARRIVE.TRANS64.RED.A1T0 RZ, [R0+URZ], RZ ;  /* 0x000000ff00ff79a7 */ /* 0x0003e600081004ff */
[----:B------:R-:W-:-:S04]  /*21a0*/  @UP1 UMOV UR37, UR6 ;  /* 0x0000000600251c82 */ /* 0x000fc80008000000 */
[----:B------:R-:W-:-:S04]  /*21b0*/  @UP1 UMOV UR38, UR8 ;  /* 0x0000000800261c82 */ /* 0x000fc80008000000 */
[----:B------:R-:W-:Y:S01]  /*21c0*/  @UP1 UMOV UR36, UR4 ;  /* 0x0000000400241c82 */ /* 0x000fe20008000000 */
[----:B------:R-:W-:Y:S05]  /*21d0*/  BRA.U !UP0, `(.L_x_40) ;  /* 0x0000000108d47547 */ /* 0x000fea000b800000 */
[----:B------:R-:W2:Y:S01]  /*21e0*/  LDCU.128 UR12, c[0x0][0xb10] ;  /* 0x00016200ff0c77ac */ /* 0x000ea20008000c00 */
[----:B------:R-:W3:Y:S01]  /*21f0*/  LDCU UR25, c[0x0][0xb20] ;  /* 0x00016400ff1977ac */ /* 0x000ee20008000800 */
[----:B------:R-:W4:Y:S01]  /*2200*/  LDCU UR20, c[0x0][0xb0c] ;  /* 0x00016180ff1477ac */ /* 0x000f220008000800 */
[----:B------:R-:W1:Y:S01]  /*2210*/  LDCU.64 UR10, c[0x0][0xb28] ;  /* 0x00016500ff0a77ac */ /* 0x000e620008000a00 */
[----:B------:R-:W-:Y:S02]  /*2220*/  UISETP.NE.AND UP3, UPT, UR42, 0x1, UPT ;  /* 0x000000012a00788c */ /* 0x000fe4000bf65270 */
[----:B--2---:R-:W-:Y:S02]  /*2230*/  UIMAD.WIDE.U32 UR16, UR39, UR15, URZ ;  /* 0x0000000f271072a5 */ /* 0x004fe4000f8e00ff */
[----:B------:R-:W-:Y:S02]  /*2240*/  UIMAD.WIDE.U32 UR8, UR40, UR12, URZ ;  /* 0x0000000c280872a5 */ /* 0x000fe4000f8e00ff */
[----:B------:R-:W-:-:S02]  /*2250*/  UISETP.NE.AND UP0, UPT, UR14, 0x1, UPT ;  /* 0x000000010e00788c */ /* 0x000fc4000bf05270 */
[----:B------:R-:W-:Y:S01]  /*2260*/  UIMAD.WIDE.U32 UR22, UR37, UR15, URZ ;  /* 0x0000000f251672a5 */ /* 0x000fe2000f8e00ff */
[----:B------:R-:W-:Y:S02]  /*2270*/  UMOV UR16, UR17 ;  /* 0x0000001100107c82 */ /* 0x000fe40008000000 */
[----:B------:R-:W-:Y:S01]  /*2280*/  UMOV UR8, UR9 ;  /* 0x0000000900087c82 */ /* 0x000fe20008000000 */
[----:B---3--:R-:W-:Y:S02]  /*2290*/  USHF.R.U32.HI UR16, URZ, UR25, UR16 ;  /* 0x00000019ff107299 */ /* 0x008fe40008011610 */
[----:B----4-:R-:W-:Y:S02]  /*22a0*/  UISETP.NE.AND UP2, UPT, UR20, 0x1, UPT ;  /* 0x000000011400788c */ /* 0x010fe4000bf45270 */
[----:B------:R-:W-:Y:S02]  /*22b0*/  USHF.R.U32.HI UR8, URZ, UR13, UR8 ;  /* 0x0000000dff087299 */ /* 0x000fe40008011608 */
[----:B------:R-:W-:-:S02]  /*22c0*/  USEL UR6, UR39, UR16, !UP0 ;  /* 0x0000001027067287 */ /* 0x000fc4000c000000 */
[----:B------:R-:W-:Y:S02]  /*22d0*/  USEL UR8, UR40, UR8, !UP2 ;  /* 0x0000000828087287 */ /* 0x000fe4000d000000 */
[----:B-1----:R-:W-:Y:S01]  /*22e0*/  UIMAD.WIDE.U32 UR16, UR6, UR10, URZ ;  /* 0x0000000a061072a5 */ /* 0x002fe2000f8e00ff */
[----:B------:R-:W-:Y:S01]  /*22f0*/  UMOV UR4, UR23 ;  /* 0x0000001700047c82 */ /* 0x000fe20008000000 */
[----:B------:R-:W-:Y:S02]  /*2300*/  UIMAD.WIDE.U32 UR18, UR38, UR12, URZ ;  /* 0x0000000c261272a5 */ /* 0x000fe4000f8e00ff */
[----:B------:R-:W-:-:S03]  /*2310*/  UIMAD.WIDE.U32 UR22, UR8, UR10, URZ ;  /* 0x0000000a081672a5 */ /* 0x000fc6000f8e00ff */
[----:B------:R-:W-:Y:S01]  /*2320*/  UMOV UR16, UR17 ;  /* 0x0000001100107c82 */ /* 0x000fe20008000000 */
[----:B------:R-:W-:Y:S02]  /*2330*/  USHF.R.U32.HI UR4, URZ, UR25, UR4 ;  /* 0x00000019ff047299 */ /* 0x000fe40008011604 */
[----:B------:R-:W-:Y:S01]  /*2340*/  @UP3 USHF.R.U32.HI UR6, URZ, UR11, UR16 ;  /* 0x0000000bff063299 */ /* 0x000fe20008011610 */
[----:B------:R-:W-:Y:S01]  /*2350*/  UMOV UR18, UR19 ;  /* 0x0000001300127c82 */ /* 0x000fe20008000000 */
[----:B------:R-:W-:Y:S01]  /*2360*/  UMOV UR22, UR23 ;  /* 0x0000001700167c82 */ /* 0x000fe20008000000 */
[----:B------:R-:W-:Y:S02]  /*2370*/  USHF.R.U32.HI UR13, URZ, UR13, UR18 ;  /* 0x0000000dff0d7299 */ /* 0x000fe40008011612 */
[----:B------:R-:W-:Y:S02]  /*2380*/  USEL UR4, UR37, UR4, !UP0 ;  /* 0x0000000425047287 */ /* 0x000fe4000c000000 */
[----:B------:R-:W-:-:S02]  /*2390*/  @UP3 USHF.R.U32.HI UR8, URZ, UR11, UR22 ;  /* 0x0000000bff083299 */ /* 0x000fc40008011616 */
[----:B------:R-:W-:Y:S02]  /*23a0*/  UIMAD UR9, UR42, UR6, URZ ;  /* 0x000000062a0972a4 */ /* 0x000fe4000f8e02ff */
[----:B------:R-:W-:Y:S02]  /*23b0*/  USEL UR6, UR38, UR13, !UP2 ;  /* 0x0000000d26067287 */ /* 0x000fe4000d000000 */
[----:B------:R-:W-:Y:S02]  /*23c0*/  UIMAD UR12, UR42, UR8, URZ ;  /* 0x000000082a0c72a4 */ /* 0x000fe4000f8e02ff */
[----:B------:R-:W-:Y:S02]  /*23d0*/  UISETP.GE.AND UP0, UPT, UR4, UR9, UPT ;  /* 0x000000090400728c */ /* 0x000fe4000bf06270 */
[----:B------:R-:W-:Y:S02]  /*23e0*/  UIMAD.WIDE.U32 UR16, UR4, UR10, URZ ;  /* 0x0000000a041072a5 */ /* 0x000fe4000f8e00ff */
[----:B------:R-:W-:-:S02]  /*23f0*/  UISETP.GE.OR UP0, UPT, UR6, UR12, UP0 ;  /* 0x0000000c0600728c */ /* 0x000fc40008706670 */
[----:B------:R-:W-:Y:S02]  /*2400*/  UIMAD.WIDE.U32 UR12, UR6, UR10, URZ ;  /* 0x0000000a060c72a5 */ /* 0x000fe4000f8e00ff */
[----:B------:R-:W-:Y:S01]  /*2410*/  UIADD3 UR15, UPT, UPT, -UR4, URZ, URZ ;  /* 0x000000ff040f7290 */ /* 0x000fe2000fffe1ff */
[----:B------:R-:W-:Y:S01]  /*2420*/  UMOV UR10, UR17 ;  /* 0x00000011000a7c82 */ /* 0x000fe20008000000 */
[----:B------:R-:W-:Y:S02]  /*2430*/  UIADD3 UR12, UPT, UPT, -UR6, URZ, URZ ;  /* 0x000000ff060c7290 */ /* 0x000fe4000fffe1ff */
[----:B------:R-:W-:-:S03]  /*2440*/  USHF.R.U32.HI UR10, URZ, UR11, UR10 ;  /* 0x0000000bff0a7299 */ /* 0x000fc6000801160a */
[----:B------:R-:W-:Y:S01]  /*2450*/  @!UP0 UMOV UR9, UR13 ;  /* 0x0000000d00098c82 */ /* 0x000fe20008000000 */
[----:B------:R-:W-:Y:S02]  /*2460*/  UIMAD UR15, UR14, UR15, UR37 ;  /* 0x0000000f0e0f72a4 */ /* 0x000fe4000f8e0225 */
[----:B------:R-:W-:Y:S02]  /*2470*/  USEL UR10, UR4, UR10, !UP3 ;  /* 0x0000000a040a7287 */ /* 0x000fe4000d800000 */
[----:B------:R-:W-:Y:S02]  /*2480*/  @!UP0 USHF.R.U32.HI UR9, URZ, UR11, UR9 ;  /* 0x0000000bff098299 */ /* 0x000fe40008011609 */
[----:B------:R-:W-:Y:S02]  /*2490*/  UIADD3 UR11, UPT, UPT, -UR10, URZ, URZ ;  /* 0x000000ff0a0b7290 */ /* 0x000fe4000fffe1ff */
[----:B------:R-:W-:Y:S02]  /*24a0*/  @!UP0 USEL UR9, UR6, UR9, !UP3 ;  /* 0x0000000906098287 */ /* 0x000fe4000d800000 */
[----:B------:R-:W-:-:S02]  /*24b0*/  UIMAD UR11, UR42, UR11, UR4 ;  /* 0x0000000b2a0b72a4 */ /* 0x000fc4000f8e0204 */
[----:B------:R-:W-:Y:S02]  /*24c0*/  @!UP0 UIADD3 UR10, UPT, UPT, UR10, -UR9, URZ ;  /* 0x800000090a0a8290 */ /* 0x000fe4000fffe0ff */
[----:B------:R-:W-:Y:S02]  /*24d0*/  @!UP0 UIMAD UR9, UR11, UR8, UR9 ;  /* 0x000000080b0982a4 */ /* 0x000fe4000f8e0209 */
[----:B------:R-:W-:Y:S02]  /*24e0*/  @!UP0 UIMAD UR4, UR42, UR10, UR6 ;  /* 0x0000000a2a0482a4 */ /* 0x000fe4000f8e0206 */
[----:B------:R-:W-:Y:S02]  /*24f0*/  UIMAD UR8, UR20, UR12, UR38 ;  /* 0x0000000c140872a4 */ /* 0x000fe4000f8e0226 */
[----:B------:R-:W-:Y:S01]  /*2500*/  UIMAD UR37, UR4, UR14, UR15 ;  /* 0x0000000e042572a4 */ /* 0x000fe2000f8e020f */
[----:B------:R-:W-:Y:S02]  /*2510*/  @!UP0 UMOV UR6, UR9 ;  /* 0x0000000900068c82 */ /* 0x000fe40008000000 */
[----:B------:R-:W-:-:S12]  /*2520*/  UIMAD UR38, UR6, UR20, UR8 ;  /* 0x00000014062672a4 */ /* 0x000fd8000f8e0208 */
.L_x_40:
[----:B------:R-:W3:Y:S02]  /*2530*/  LDCU UR4, c[0x0][0xb30] ;  /* 0x00016600ff0477ac */ /* 0x000ee40008000800 */
[----:B---3--:R-:W-:-:S09]  /*2540*/  UISETP.NE.AND UP0, UPT, UR4, 0x1, UPT ;  /* 0x000000010400788c */ /* 0x008fd2000bf05270 */
[----:B------:R-:W-:Y:S05]  /*2550*/  BRA.U UP0, `(.L_x_41) ;  /* 0x0000000100447547 */ /* 0x000fea000b800000 */
[----:B------:R-:W3:Y:S01]  /*2560*/  LDCU.128 UR12, c[0x0][0xb10] ;  /* 0x00016200ff0c77ac */ /* 0x000ee20008000c00 */
[----:B------:R-:W4:Y:S01]  /*2570*/  LDCU UR16, c[0x0][0xb0c] ;  /* 0x00016180ff1077ac */ /* 0x000f220008000800 */
[----:B------:R-:W1:Y:S01]  /*2580*/  LDCU UR17, c[0x0][0xb20] ;  /* 0x00016400ff1177ac */ /* 0x000e620008000800 */
[----:B---3--:R-:W-:Y:S02]  /*2590*/  UIMAD.WIDE.U32 UR10, UR38, UR12, URZ ;  /* 0x0000000c260a72a5 */ /* 0x008fe4000f8e00ff */
[----:B------:R-:W-:Y:S02]  /*25a0*/  UIMAD.WIDE.U32 UR8, UR37, UR15, URZ ;  /* 0x0000000f250872a5 */ /* 0x000fe4000f8e00ff */
[----:B----4-:R-:W-:Y:S02]  /*25b0*/  UISETP.NE.AND UP2, UPT, UR16, 0x1, UPT ;  /* 0x000000011000788c */ /* 0x010fe4000bf45270 */
[----:B------:R-:W-:Y:S01]  /*25c0*/  UISETP.NE.AND UP0, UPT, UR14, 0x1, UPT ;  /* 0x000000010e00788c */ /* 0x000fe2000bf05270 */
[----:B------:R-:W-:-:S02]  /*25d0*/  UMOV UR6, UR11 ;  /* 0x0000000b00067c82 */ /* 0x000fc40008000000 */
[----:B------:R-:W-:Y:S01]  /*25e0*/  UMOV UR4, UR9 ;  /* 0x0000000900047c82 */ /* 0x000fe20008000000 */
[----:B------:R-:W-:Y:S02]  /*25f0*/  USHF.R.U32.HI UR6, URZ, UR13, UR6 ;  /* 0x0000000dff067299 */ /* 0x000fe40008011606 */
[----:B-1----:R-:W-:Y:S02]  /*2600*/  USHF.R.U32.HI UR4, URZ, UR17, UR4 ;  /* 0x00000011ff047299 */ /* 0x002fe40008011604 */
[----:B------:R-:W-:Y:S02]  /*2610*/  USEL UR6, UR38, UR6, !UP2 ;  /* 0x0000000626067287 */ /* 0x000fe4000d000000 */
[----:B------:R-:W-:-:S04]  /*2620*/  USEL UR4, UR37, UR4, !UP0 ;  /* 0x0000000425047287 */ /* 0x000fc8000c000000 */
[----:B------:R-:W-:Y:S02]  /*2630*/  UIADD3 UR8, UPT, UPT, UR6, -UR4, URZ ;  /* 0x8000000406087290 */ /* 0x000fe4000fffe0ff */
[----:B------:R-:W-:Y:S02]  /*2640*/  UIADD3 UR4, UPT, UPT, -UR6, UR4, URZ ;  /* 0x0000000406047290 */ /* 0x000fe4000fffe1ff */
[----:B------:R-:W-:Y:S02]  /*2650*/  UIMAD UR37, UR8, UR14, UR37 ;  /* 0x0000000e082572a4 */ /* 0x000fe4000f8e0225 */
[----:B------:R-:W-:-:S12]  /*2660*/  UIMAD UR38, UR4, UR16, UR38 ;  /* 0x00000010042672a4 */ /* 0x000fd8000f8e0226 */
.L_x_41:
[----:B------:R-:W-:Y:S01]  /*2670*/  VIADD R11, R11, 0x1 ;  /* 0x000000010b0b7836 */ /* 0x000fe20000000000 */
[----:B------:R-:W-:Y:S02]  /*2680*/  R2UR UR6, R84 ;  /* 0x00000000540672ca */ /* 0x000fe400000e0000 */
[----:B------:R-:W-:Y:S02]  /*2690*/  R2UR UR4, R83 ;  /* 0x00000000530472ca */ /* 0x000fe400000e0000 */
[C---:B------:R-:W-:Y:S02]  /*26a0*/  ISETP.NE.AND P0, PT, R11.reuse, 0x2, PT ;  /* 0x000000020b00780c */ /* 0x040fe40003f05270 */
[----:B------:R-:W-:Y:S02]  /*26b0*/  PLOP3.LUT P1, PT, PT, PT, PT, 0x80, 0x8 ;  /* 0x000000000008781c */ /* 0x000fe40003f2f070 */
[----:B------:R-:W-:Y:S02]  /*26c0*/  SEL R3, RZ, 0x1, P0 ;  /* 0x00000001ff037807 */ /* 0x000fe40000000000 */
[----:B------:R-:W-:-:S02]  /*26d0*/  SEL R11, R11, RZ, P0 ;  /* 0x000000ff0b0b7207 */ /* 0x000fc40000000000 */
[----:B------:R-:W-:Y:S01]  /*26e0*/  LOP3.LUT R10, R10, R3, RZ, 0x3c, !PT ;  /* 0x000000030a0a7212 */ /* 0x000fe200078e3cff */
[----:B------:R-:W-:Y:S02]  /*26f0*/  UIADD3 UR30, UPT, UPT, UR38, UR6, URZ ;  /* 0x00000006261e7290 */ /* 0x000fe4000fffe0ff */
[----:B------:R-:W-:Y:S01]  /*2700*/  UIADD3 UR31, UPT, UPT, UR37, UR4, URZ ;  /* 0x00000004251f7290 */ /* 0x000fe2000fffe0ff */
[----:B------:R-:W-:Y:S11]  /*2710*/  BRA.U UP1, `(.L_x_42) ;  /* 0xfffffff101507547 */ /* 0x000ff6000b83ffff */
[----:B------:R-:W-:Y:S01]  /*2720*/  UIADD3 UR7, UPT, UPT, UR7, 0x20, URZ ;  /* 0x0000002007077890 */ /* 0x000fe2000fffe0ff */
[----:B------:R-:W-:-:S03]  /*2730*/  SHF.L.U32 R3, R12, 0x1f, RZ ;  /* 0x0000001f0c037819 */ /* 0x000fc600000006ff */
[----:B------:R-:W-:-:S09]  /*2740*/  ULEA UR4, UR5, UR7, 0x3 ;  /* 0x0000000705047291 */ /* 0x000fd2000f8e18ff */
[----:B------:R-:W3:Y:S02]  /*2750*/  SYNCS.PHASECHK.TRANS64.TRYWAIT P0, [UR4], R3 ;  /* 0x00000003ff0075a7 */ /* 0x000ee40008001104 */
[----:B---3--:R-:W-:Y:S05]  /*2760*/  @!P0 BRA `(.L_x_43) ;  /* 0x0000007000208947 */ /* 0x008fea0003800000 */
.L_x_143:
[----:B------:R-:W-:-:S04]  /*2770*/  UIADD3 UR4, UPT, UPT, UR5, 0x1, URZ ;  /* 0x0000000105047890 */ /* 0x000fc8000fffe0ff */
[----:B------:R-:W-:-:S04]  /*2780*/  UISETP.NE.AND UP0, UPT, UR4, 0x4, UPT ;  /* 0x000000040400788c */ /* 0x000fc8000bf05270 */
[----:B------:R-:W-:Y:S02]  /*2790*/  USEL UR6, URZ, 0x1, UP0 ;  /* 0x00000001ff067887 */ /* 0x000fe40008000000 */
[----:B------:R-:W-:-:S04]  /*27a0*/  USEL UR4, UR4, URZ, UP0 ;  /* 0x000000ff04047287 */ /* 0x000fc80008000000 */
[----:B------:R-:W-:Y:S01]  /*27b0*/  ULEA UR5, UR4, UR7, 0x3 ;  /* 0x0000000704057291 */ /* 0x000fe2000f8e18ff */
[----:B------:R-:W-:-:S04]  /*27c0*/  LOP3.LUT R2, R12, UR6, RZ, 0x3c, !PT ;  /* 0x000000060c027c12 */ /* 0x000fc8000f8e3cff */
[----:B-1----:R-:W-:-:S04]  /*27d0*/  SHF.L.U32 R3, R2, 0x1f, RZ ;  /* 0x0000001f02037819 */ /* 0x002fc800000006ff */
[----:B------:R-:W1:Y:S02]  /*27e0*/  SYNCS.PHASECHK.TRANS64.TRYWAIT P0, [UR5], R3 ;  /* 0x00000003ff0075a7 */ /* 0x000e640008001105 */
[----:B-1----:R-:W-:Y:S05]  /*27f0*/  @!P0 BRA `(.L_x_44) ;  /* 0x0000007000148947 */ /* 0x002fea0003800000 */
.L_x_145:
        /* <DEDUP_REMOVED lines=9> */
.L_x_147:
[----:B------:R-:W-:-:S04]  /*2890*/  UIADD3 UR4, UPT, UPT, UR4, 0x1, URZ ;  /* 0x0000000104047890 */ /* 0x000fc8000fffe0ff */
[----:B------:R-:W-:-:S04]  /*28a0*/  UISETP.NE.AND UP0, UPT, UR4, 0x4, UPT ;  /* 0x000000040400788c */ /* 0x000fc8000bf05270 */
[----:B------:R-:W-:Y:S02]  /*28b0*/  USEL UR5, URZ, 0x1, UP0 ;  /* 0x00000001ff057887 */ /* 0x000fe40008000000 */
[----:B------:R-:W-:-:S04]  /*28c0*/  USEL UR4, UR4, URZ, UP0 ;  /* 0x000000ff04047287 */ /* 0x000fc80008000000 */
[----:B------:R-:W-:Y:S01]  /*28d0*/  ULEA UR4, UR4, UR7, 0x3 ;  /* 0x0000000704047291 */ /* 0x000fe2000f8e18ff */
[----:B-1----:R-:W-:-:S04]  /*28e0*/  LOP3.LUT R3, R2, UR5, RZ, 0x3c, !PT ;  /* 0x0000000502037c12 */ /* 0x002fc8000f8e3cff */
[----:B------:R-:W-:Y:S01]  /*28f0*/  SHF.L.U32 R3, R3, 0x1f, RZ ;  /* 0x0000001f03037819 */ /* 0x000fe200000006ff */
[----:B------:R-:W-:-:S07]  /*2900*/  IMAD.U32 R0, RZ, RZ, UR4 ;  /* 0x00000004ff007e24 */ /* 0x000fce000f8e00ff */
.L_x_46:
[----:B-1----:R1:W3:Y:S02]  /*2910*/  SYNCS.PHASECHK.TRANS64.TRYWAIT P0, [R0+URZ], R3 ;  /* 0x00000003000075a7 */ /* 0x0022e400080011ff */
[----:B---3--:R-:W-:Y:S05]  /*2920*/  @!P0 NANOSLEEP.SYNCS 0x989680 ;  /* 0x009896800000895d */ /* 0x008fea0003900000 */
[----:B------:R-:W3:Y:S02]  /*2930*/  @!P0 SYNCS.PHASECHK.TRANS64 P0, [R0+URZ], R3 ;  /* 0x00000003000085a7 */ /* 0x000ee400080010ff */
[----:B--23--:R-:W-:Y:S05]  /*2940*/  @P0 EXIT ;  /* 0x000000000000094d */ /* 0x00cfea0003800000 */
[----:B------:R-:W-:Y:S05]  /*2950*/  BRA `(.L_x_46) ;  /* 0xfffffffc00ec7947 */ /* 0x000fea000383ffff */
.L_x_22:
[----:B------:R-:W2:Y:S02]  /*2960*/  S2UR UR4, SR_CgaCtaId ;  /* 0x00000000000479c3 */ /* 0x000ea40000008800 */
[----:B--2---:R-:W-:-:S04]  /*2970*/  UISETP.NE.AND UP0, UPT, UR4, URZ, UPT ;  /* 0x000000ff0400728c */ /* 0x004fc8000bf05270 */
[----:B------:R-:W-:-:S09]  /*2980*/  UISETP.NE.OR UP0, UPT, UR18, 0x1, UP0 ;  /* 0x000000011200788c */ /* 0x000fd20008705670 */
[----:B------:R-:W-:Y:S05]  /*2990*/  BRA.U UP0, `(.L_x_47) ;  /* 0x00000005004c7547 */ /* 0x000fea000b800000 */
[----:B------:R-:W2:Y:S01]  /*29a0*/  S2UR UR5, SR_CgaCtaId ;  /* 0x00000000000579c3 */ /* 0x000ea20000008800 */
[----:B------:R-:W-:Y:S01]  /*29b0*/  UMOV UR4, 0x400 ;  /* 0x0000040000047882 */ /* 0x000fe20000000000 */
[----:B------:R-:W-:Y:S01]  /*29c0*/  ISETP.GE.U32.AND P2, PT, R0, 0x2, PT ;  /* 0x000000020000780c */ /* 0x000fe20003f46070 */
[----:B------:R-:W-:Y:S01]  /*29d0*/  IMAD.MOV.U32 R12, RZ, RZ, 0x1 ;  /* 0x00000001ff0c7424 */ /* 0x000fe200078e00ff */
[----:B------:R-:W-:Y:S02]  /*29e0*/  CS2R R10, SRZ ;  /* 0x00000000000a7805 */ /* 0x000fe4000001ff00 */
[----:B------:R-:W-:Y:S01]  /*29f0*/  CS2R R8, SRZ ;  /* 0x0000000000087805 */ /* 0x000fe2000001ff00 */
[----:B--2---:R-:W-:-:S03]  /*2a00*/  ULEA UR6, UR5, UR4, 0x18 ;  /* 0x0000000405067291 */ /* 0x004fc6000f8ec0ff */
[----:B------:R-:W-:-:S09]  /*2a10*/  UMOV UR5, URZ ;  /* 0x000000ff00057c82 */ /* 0x000fd20008000000 */
.L_x_51:
[----:B------:R-:W-:Y:S02]  /*2a20*/  LEA R2, R8, UR6, 0x3 ;  /* 0x0000000608027c11 */ /* 0x000fe4000f8e18ff */
[----:B------:R-:W-:-:S03]  /*2a30*/  SHF.L.U32 R5, R9, 0x1f, RZ ;  /* 0x0000001f09057819 */ /* 0x000fc600000006ff */
[----:B------:R-:W-:Y:S01]  /*2a40*/  VIADD R4, R2, 0x100 ;  /* 0x0000010002047836 */ /* 0x000fe20000000000 */
[----:B------:R-:W2:Y:S02]  /*2a50*/  SYNCS.PHASECHK.TRANS64.TRYWAIT P0, [R2+URZ+0xf0], R5 ;  /* 0x0000f005020075a7 */ /* 0x000ea400080011ff */
[----:B--2---:R-:W-:Y:S05]  /*2a60*/  @!P0 BRA `(.L_x_48) ;  /* 0x0000006c00a88947 */ /* 0x004fea0003800000 */
.L_x_148:
[----:B------:R-:W-:Y:S01]  /*2a70*/  ULEA UR4, UR5, UR6, 0x3 ;  /* 0x0000000605047291 */ /* 0x000fe2000f8e18ff */
[----:B------:R-:W-:Y:S02]  /*2a80*/  PRMT R4, RZ, 0x654, R4 ;  /* 0x00000654ff047816 */ /* 0x000fe40000000004 */
[----:B--2---:R-:W-:Y:S01]  /*2a90*/  SHF.L.U32 R5, R12, 0x1f, RZ ;  /* 0x0000001f0c057819 */ /* 0x004fe200000006ff */
[----:B------:R-:W-:Y:S01]  /*2aa0*/  UIADD3 UR7, UPT, UPT, UR4, 0x90, URZ ;  /* 0x0000009004077890 */ /* 0x000fe2000fffe0ff */
[----:B------:R2:W-:Y:S05]  /*2ab0*/  SYNCS.ARRIVE.TRANS64.RED.A1T0 RZ, [R4+URZ], RZ ;  /* 0x000000ff04ff79a7 */ /* 0x0005ea00081004ff */
[----:B------:R-:W-:Y:S01]  /*2ac0*/  IMAD.U32 R7, RZ, RZ, UR7 ;  /* 0x00000007ff077e24 */ /* 0x000fe2000f8e00ff */
[----:B------:R-:W3:Y:S04]  /*2ad0*/  SYNCS.PHASECHK.TRANS64.TRYWAIT P0, [UR4+0xa0], R5 ;  /* 0x0000a005ff0075a7 */ /* 0x000ee80008001104 */
[----:B------:R-:W-:Y:S01]  /*2ae0*/  PRMT R6, R0, 0x654, R7 ;  /* 0x0000065400067816 */ /* 0x000fe20000000007 */
[----:B--2---:R-:W-:Y:S01]  /*2af0*/  @!P2 IMAD.MOV.U32 R4, RZ, RZ, 0x10 ;  /* 0x00000010ff04a424 */ /* 0x004fe200078e00ff */
[----:B---3--:R-:W-:Y:S06]  /*2b00*/  @!P0 BRA `(.L_x_49) ;  /* 0x0000006c00948947 */ /* 0x008fec0003800000 */
.L_x_150:
[----:B------:R-:W-:Y:S01]  /*2b10*/  ULEA UR8, UR5, UR6, 0x4 ;  /* 0x0000000605087291 */ /* 0x000fe2000f8e20ff */
[----:B------:R-:W-:Y:S01]  /*2b20*/  SEL R3, R6, R3, !P2 ;  /* 0x0000000306037207 */ /* 0x000fe20005000000 */
[----:B------:R-:W-:Y:S01]  /*2b30*/  UIADD3 UR9, UPT, UPT, UR4, 0x90, URZ ;  /* 0x0000009004097890 */ /* 0x000fe2000fffe0ff */
[----:B--2---:R-:W-:Y:S01]  /*2b40*/  LEA R2, R11, UR6, 0x3 ;  /* 0x000000060b027c11 */ /* 0x004fe2000f8e18ff */
[----:B------:R-:W-:Y:S01]  /*2b50*/  UIADD3 UR8, UPT, UPT, UR8, 0x120, URZ ;  /* 0x0000012008087890 */ /* 0x000fe2000fffe0ff */
[----:B------:R-:W-:Y:S01]  /*2b60*/  SHF.L.U32 R5, R10, 0x1f, RZ ;  /* 0x0000001f0a057819 */ /* 0x000fe200000006ff */
[----:B------:R2:W-:Y:S01]  /*2b70*/  @!P2 SYNCS.ARRIVE.TRANS64.RED RZ, [R3+URZ], R4 ;  /* 0x0000000403ffa9a7 */ /* 0x0005e200080004ff */
[----:B------:R-:W-:Y:S01]  /*2b80*/  UIADD3 UR4, UPT, UPT, UR5, 0x1, URZ ;  /* 0x0000000105047890 */ /* 0x000fe2000fffe0ff */
[----:B------:R-:W-:-:S03]  /*2b90*/  VIADD R8, R8, 0x1 ;  /* 0x0000000108087836 */ /* 0x000fc60000000000 */
[----:B------:R-:W-:Y:S02]  /*2ba0*/  UISETP.NE.AND UP0, UPT, UR4, 0x2, UPT ;  /* 0x000000020400788c */ /* 0x000fe4000bf05270 */
[----:B------:R-:W-:Y:S06]  /*2bb0*/  UGETNEXTWORKID.BROADCAST [UR8], [UR9] ;  /* 0x00000000080073ca */ /* 0x000fec0008000100 */
[----:B------:R-:W-:Y:S01]  /*2bc0*/  USEL UR7, URZ, 0x1, UP0 ;  /* 0x00000001ff077887 */ /* 0x000fe20008000000 */
[----:B------:R-:W-:Y:S01]  /*2bd0*/  ISETP.NE.AND P0, PT, R8, 0x2, PT ;  /* 0x000000020800780c */ /* 0x000fe20003f05270 */
[----:B------:R-:W-:Y:S01]  /*2be0*/  USEL UR5, UR4, URZ, UP0 ;  /* 0x000000ff04057287 */ /* 0x000fe20008000000 */
[----:B------:R-:W3:Y:S03]  /*2bf0*/  SYNCS.PHASECHK.TRANS64.TRYWAIT P1, [R2+URZ+0x90], R5 ;  /* 0x00009005020075a7 */ /* 0x000ee600080211ff */
[----:B------:R-:W-:Y:S01]  /*2c00*/  LOP3.LUT R12, R12, UR7, RZ, 0x3c, !PT ;  /* 0x000000070c0c7c12 */ /* 0x000fe2000f8e3cff */
[----:B--23--:R-:W-:Y:S07]  /*2c10*/  @!P1 BRA `(.L_x_50) ;  /* 0x0000006c00689947 */ /* 0x00cfee0003800000 */
.L_x_151:
[C---:B------:R-:W-:Y:S01]  /*2c20*/  LEA R4, R11.reuse, UR6, 0x4 ;  /* 0x000000060b047c11 */ /* 0x040fe2000f8e20ff */
[----:B--2---:R-:W-:Y:S01]  /*2c30*/  VIADD R2, R2, 0xa0 ;  /* 0x000000a002027836 */ /* 0x004fe20000000000 */
[----:B------:R-:W-:Y:S01]  /*2c40*/  SEL R8, R8, RZ, P0 ;  /* 0x000000ff08087207 */ /* 0x000fe20000000000 */
[----:B------:R-:W-:-:S03]  /*2c50*/  VIADD R11, R11, 0x1 ;  /* 0x000000010b0b7836 */ /* 0x000fc60000000000 */
[----:B------:R-:W2:Y:S01]  /*2c60*/  LDS.128 R4, [R4+0x120] ;  /* 0x0001200004047984 */ /* 0x000ea20000000c00 */
[----:B------:R-:W-:Y:S02]  /*2c70*/  PRMT R2, RZ, 0x654, R2 ;  /* 0x00000654ff027816 */ /* 0x000fe40000000002 */
[C---:B------:R-:W-:Y:S01]  /*2c80*/  ISETP.NE.AND P1, PT, R11.reuse, 0x2, PT ;  /* 0x000000020b00780c */ /* 0x040fe20003f25270 */
[----:B------:R-:W-:Y:S01]  /*2c90*/  @!PT LDS RZ, [RZ] ;  /* 0x00000000fffff984 */ /* 0x000fe20000000800 */
[----:B------:R-:W-:Y:S01]  /*2ca0*/  @!PT LDS RZ, [RZ] ;  /* 0x00000000fffff984 */ /* 0x000fe20000000800 */
[----:B------:R-:W-:Y:S01]  /*2cb0*/  @!PT LDS RZ, [RZ] ;  /* 0x00000000fffff984 */ /* 0x000fe20000000800 */
[----:B------:R-:W-:Y:S01]  /*2cc0*/  @!PT LDS RZ, [RZ] ;  /* 0x00000000fffff984 */ /* 0x000fe20000000800 */
[----:B------:R3:W-:Y:S06]  /*2cd0*/  MEMBAR.ALL.CTA ;  /* 0x0000000000007992 */ /* 0x0007ec0000008000 */
[----:B---3--:R-:W3:Y:S01]  /*2ce0*/  FENCE.VIEW.ASYNC.S ;  /* 0x00000000000073c6 */ /* 0x008ee20000000000 */
[----:B------:R-:W-:Y:S01]  /*2cf0*/  SEL R11, R11, RZ, P1 ;  /* 0x000000ff0b0b7207 */ /* 0x000fe20000800000 */
[----:B---3--:R3:W-:Y:S01]  /*2d00*/  SYNCS.ARRIVE.TRANS64.RED.A1T0 RZ, [R2+URZ], RZ ;  /* 0x000000ff02ff79a7 */ /* 0x0087e200081004ff */
[----:B--2---:R-:W-:-:S02]  /*2d10*/  LOP3.LUT P3, RZ, R6, 0x1, RZ, 0xc0, !PT ;  /* 0x0000000106ff7812 */ /* 0x004fc4000786c0ff */
[----:B------:R-:W-:-:S04]  /*2d20*/  SEL R5, RZ, 0x1, P1 ;  /* 0x00000001ff057807 */ /* 0x000fc80000800000 */
[----:B------:R-:W-:Y:S02]  /*2d30*/  LOP3.LUT R10, R10, R5, RZ, 0x3c, !PT ;  /* 0x000000050a0a7212 */ /* 0x000fe400078e3cff */
[----:B---3--:R-:W-:-:S04]  /*2d40*/  SEL R2, RZ, 0x1, P0 ;  /* 0x00000001ff027807 */ /* 0x008fc80000000000 */
[----:B------:R-:W-:Y:S01]  /*2d50*/  LOP3.LUT R9, R9, R2, RZ, 0x3c, !PT ;  /* 0x0000000209097212 */ /* 0x000fe200078e3cff */
[----:B------:R-:W-:Y:S06]  /*2d60*/  @P3 BRA `(.L_x_51) ;  /* 0xfffffffc002c3947 */ /* 0x000fec000383ffff */
[----:B------:R-:W-:Y:S01]  /*2d70*/  ULEA UR4, UR5, UR6, 0x3 ;  /* 0x0000000605047291 */ /* 0x000fe2000f8e18ff */
[----:B------:R-:W-:-:S08]  /*2d80*/  SHF.L.U32 R3, R12, 0x1f, RZ ;  /* 0x0000001f0c037819 */ /* 0x000fd000000006ff */
[----:B------:R-:W2:Y:S02]  /*2d90*/  SYNCS.PHASECHK.TRANS64 P0, [UR4+0xa0], R3 ;  /* 0x0000a003ff0075a7 */ /* 0x000ea40008001004 */
[----:B--2---:R-:W-:Y:S05]  /*2da0*/  @P0 BRA `(.L_x_52) ;  /* 0x0000000000080947 */ /* 0x004fea0003800000 */
[----:B------:R-:W2:Y:S02]  /*2db0*/  SYNCS.PHASECHK.TRANS64.TRYWAIT P0, [UR4+0xa0], R3 ;  /* 0x0000a003ff0075a7 */ /* 0x000ea40008001104 */
[----:B--2---:R-:W-:Y:S05]  /*2dc0*/  @!P0 BRA `(.L_x_53) ;  /* 0x0000006c00108947 */ /* 0x004fea0003800000 */
.L_x_52:
[----:B------:R-:W-:-:S04]  /*2dd0*/  UIADD3 UR7, UPT, UPT, UR5, 0x1, URZ ;  /* 0x0000000105077890 */ /* 0x000fc8000fffe0ff */
[----:B------:R-:W-:-:S04]  /*2de0*/  UISETP.NE.AND UP0, UPT, UR7, 0x2, UPT ;  /* 0x000000020700788c */ /* 0x000fc8000bf05270 */
[----:B------:R-:W-:Y:S02]  /*2df0*/  USEL UR8, URZ, 0x1, UP0 ;  /* 0x00000001ff087887 */ /* 0x000fe40008000000 */
[----:B------:R-:W-:-:S04]  /*2e00*/  USEL UR7, UR7, URZ, UP0 ;  /* 0x000000ff07077287 */ /* 0x000fc80008000000 */
[----:B------:R-:W-:Y:S01]  /*2e10*/  ULEA UR7, UR7, UR6, 0x3 ;  /* 0x0000000607077291 */ /* 0x000fe2000f8e18ff */
[----:B--2---:R-:W-:-:S04]  /*2e20*/  LOP3.LUT R3, R12, UR8, RZ, 0x3c, !PT ;  /* 0x000000080c037c12 */ /* 0x004fc8000f8e3cff */
[----:B------:R-:W-:-:S04]  /*2e30*/  SHF.L.U32 R0, R3, 0x1f, RZ ;  /* 0x0000001f03007819 */ /* 0x000fc800000006ff */
[----:B------:R-:W2:Y:S02]  /*2e40*/  SYNCS.PHASECHK.TRANS64 P0, [UR7+0xa0], R0 ;  /* 0x0000a000ff0075a7 */ /* 0x000ea40008001007 */
[----:B-12---:R-:W-:Y:S05]  /*2e50*/  @P0 EXIT ;  /* 0x000000000000094d */ /* 0x006fea0003800000 */
[----:B------:R-:W-:Y:S02]  /*2e60*/  SHF.L.U32 R3, R3, 0x1f, RZ ;  /* 0x0000001f03037819 */ /* 0x000fe400000006ff */
[----:B------:R-:W-:-:S07]  /*2e70*/  MOV R0, UR7 ;  /* 0x0000000700007c02 */ /* 0x000fce0008000f00 */
.L_x_54:
[----:B-1----:R1:W2:Y:S02]  /*2e80*/  SYNCS.PHASECHK.TRANS64.TRYWAIT P0, [R0+URZ+0xa0], R3 ;  /* 0x0000a003000075a7 */ /* 0x0022a400080011ff */
[----:B--2---:R-:W-:Y:S05]  /*2e90*/  @!P0 NANOSLEEP.SYNCS 0x989680 ;  /* 0x009896800000895d */ /* 0x004fea0003900000 */
[----:B------:R-:W2:Y:S02]  /*2ea0*/  @!P0 SYNCS.PHASECHK.TRANS64 P0, [R0+URZ+0xa0], R3 ;  /* 0x0000a003000085a7 */ /* 0x000ea400080010ff */
[----:B--2---:R-:W-:Y:S05]  /*2eb0*/  @P0 EXIT ;  /* 0x000000000000094d */ /* 0x004fea0003800000 */
[----:B------:R-:W-:Y:S05]  /*2ec0*/  BRA `(.L_x_54) ;  /* 0xfffffffc00ec7947 */ /* 0x000fea000383ffff */
.L_x_47:
[----:B------:R-:W-:Y:S05]  /*2ed0*/  BRA.U UP4, `(.L_x_55) ;  /* 0x0000000d04d87547 */ /* 0x000fea000b800000 */
[----:B------:R-:W2:Y:S01]  /*2ee0*/  S2UR UR7, SR_CgaCtaId ;  /* 0x00000000000779c3 */ /* 0x000ea20000008800 */
[----:B------:R-:W-:Y:S01]  /*2ef0*/  UMOV UR4, 0x40 ;  /* 0x0000004000047882 */ /* 0x000fe20000000000 */
[----:B------:R-:W-:Y:S01]  /*2f00*/  NOP ;  /* 0x0000000000007918 */ /* 0x000fe20000000000 */
[----:B------:R-:W-:Y:S01]  /*2f10*/  UMOV UR6, 0x400 ;  /* 0x0000040000067882 */ /* 0x000fe20000000000 */
[----:B--2---:R-:W-:Y:S02]  /*2f20*/  ULEA UR5, UR7, UR4, 0x18 ;  /* 0x0000000407057291 */ /* 0x004fe4000f8ec0ff */
[----:B------:R-:W-:-:S07]  /*2f30*/  ULEA UR6, UR7, UR6, 0x18 ;  /* 0x0000000607067291 */ /* 0x000fce000f8ec0ff */
[----:B------:R-:W2:Y:S02]  /*2f40*/  LDS.U8 R0, [UR5+0x1c] ;  /* 0x00001c05ff007984 */ /* 0x000ea40008000000 */
[----:B--2---:R-:W-:-:S13]  /*2f50*/  ISETP.NE.AND P0, PT, R0, RZ, PT ;  /* 0x000000ff0000720c */ /* 0x004fda0003f05270 */
[----:B------:R-:W-:Y:S05]  /*2f60*/  @P0 BRA `(.L_x_56) ;  /* 0x0000000000580947 */ /* 0x000fea0003800000 */
[----:B------:R-:W-:-:S13]  /*2f70*/  ELECT P0, URZ, PT ;  /* 0x0000000000ff782f */ /* 0x000fda0003800000 */
[----:B------:R-:W-:Y:S05]  /*2f80*/  @!P0 BRA `(.L_x_57) ;  /* 0x0000000000608947 */ /* 0x000fea0003800000 */
[----:B------:R-:W-:Y:S01]  /*2f90*/  UMOV UR4, 0x10 ;  /* 0x0000001000047882 */ /* 0x000fe20000000000 */
[----:B------:R-:W-:Y:S01]  /*2fa0*/  HFMA2 R0, -RZ, RZ, 0, 5.9604644775390625e-08 ;  /* 0x00000001ff007431 */ /* 0x000fe200000001ff */
[----:B------:R-:W-:-:S03]  /*2fb0*/  MOV R3, 0xffff ;  /* 0x0000ffff00037802 */ /* 0x000fc60000000f00 */
[----:B------:R-:W-:Y:S04]  /*2fc0*/  DEPBAR.LE SB2, 0x36 ;  /* 0x0000ad800000791a */ /* 0x000fe80000000000 */
[----:B------:R-:W2:Y:S02]  /*2fd0*/  UTCATOMSWS.FIND_AND_SET.ALIGN UP0, UR4, UR4 ;  /* 0x00000004000475e3 */ /* 0x000ea40008000800 */
[----:B--2---:R-:W-:Y:S01]  /*2fe0*/  MOV R4, UR4 ;  /* 0x0000000400047c02 */ /* 0x004fe20008000f00 */
[----:B------:R-:W-:Y:S06]  /*2ff0*/  BRA.U UP0, `(.L_x_58) ;  /* 0x0000000100187547 */ /* 0x000fec000b800000 */
.L_x_59:
[----:B------:R-:W-:Y:S05]  /*3000*/  NANOSLEEP 0x64 ;  /* 0x000000640000795d */ /* 0x000fea0003800000 */
[----:B------:R-:W-:-:S05]  /*3010*/  UMOV UR4, 0x10 ;  /* 0x0000001000047882 */ /* 0x000fca0000000000 */
[----:B------:R-:W-:Y:S04]  /*3020*/  DEPBAR.LE SB2, 0x36 ;  /* 0x0000ad800000791a */ /* 0x000fe80000000000 */
[----:B------:R-:W2:Y:S02]  /*3030*/  UTCATOMSWS.FIND_AND_SET.ALIGN UP0, UR4, UR4 ;  /* 0x00000004000475e3 */ /* 0x000ea40008000800 */
[----:B--2---:R-:W-:Y:S01]  /*3040*/  MOV R4, UR4 ;  /* 0x0000000400047c02 */ /* 0x004fe20008000f00 */
[----:B------:R-:W-:Y:S05]  /*3050*/  BRA.U !UP0, `(.L_x_59) ;  /* 0xfffffffd08e87547 */ /* 0x000fea000b83ffff */
.L_x_58:
[-C--:B------:R-:W-:Y:S02]  /*3060*/  SHF.L.U32 R3, R3, R4.reuse, RZ ;  /* 0x0000000403037219 */ /* 0x080fe400000006ff */
[----:B------:R-:W-:Y:S01]  /*3070*/  SHF.L.U32 R0, R0, R4, RZ ;  /* 0x0000000400007219 */ /* 0x000fe200000006ff */
[----:B------:R-:W-:Y:S02]  /*3080*/  IMAD.SHL.U32 R4, R4, 0x20, RZ ;  /* 0x0000002004047824 */ /* 0x000fe400078e00ff */
[----:B------:R2:W-:Y:S04]  /*3090*/  ATOMS.OR RZ, [UR5+0x14], R3 ;  /* 0x00001403ffff798c */ /* 0x0005e8000b000005 */
[----:B------:R2:W-:Y:S04]  /*30a0*/  ATOMS.OR RZ, [UR5+0x18], R0 ;  /* 0x00001800ffff798c */ /* 0x0005e8000b000005 */
[----:B------:R2:W-:Y:S01]  /*30b0*/  STS [UR6+0x140], R4 ;  /* 0x00014004ff007988 */ /* 0x0005e20008000806 */
[----:B------:R-:W-:Y:S05]  /*30c0*/  BRA `(.L_x_57) ;  /* 0x0000000000107947 */ /* 0x000fea0003800000 */
.L_x_56:
[----:B------:R-:W-:Y:S02]  /*30d0*/  MOV R0, 0xffffffff ;  /* 0xffffffff00007802 */ /* 0x000fe40000000f00 */
[----:B------:R-:W-:-:S03]  /*30e0*/  MOV R4, 0x3110 ;  /* 0x0000311000047802 */ /* 0x000fc60000000f00 */
[----:B------:R2:W-:Y:S04]  /*30f0*/  STS [UR6+0x140], R0 ;  /* 0x00014000ff007988 */ /* 0x0005e80008000806 */
[----:B-12--5:R-:W-:Y:S05]  /*3100*/  CALL.REL.NOINC `($__internal_1_$__cuda_sm10x_tcgen05_guardrail_trap_phase_invalid_during_alloc) ;  /* 0x0000007000587944 */ /* 0x026fea0003c00000 */
.L_x_57:
[----:B------:R-:W-:Y:S05]  /*3110*/  WARPSYNC.ALL ;  /* 0x0000000000007948 */ /* 0x000fea0003800000 */
[----:B------:R-:W3:Y:S01]  /*3120*/  S2UR UR4, SR_CgaCtaId ;  /* 0x00000000000479c3 */ /* 0x000ee20000008800 */
[----:B------:R-:W-:Y:S01]  /*3130*/  UMOV UR26, 0x400 ;  /* 0x00000400001a7882 */ /* 0x000fe20000000000 */
[----:B------:R-:W-:-:S06]  /*3140*/  NOP ;  /* 0x0000000000007918 */ /* 0x000fcc0000000000 */
[----:B------:R-:W-:Y:S06]  /*3150*/  BAR.ARV 0x6, 0xa0 ;  /* 0x0182800000007b1d */ /* 0x000fec0000002000 */
[----:B------:R-:W4:Y:S01]  /*3160*/  LDCU UR5, c[0x0][0x38c] ;  /* 0x00007180ff0577ac */ /* 0x000f220008000800 */
[----:B------:R-:W-:Y:S01]  /*3170*/  LOP3.LUT R2, R2, 0xffff, RZ, 0xc0, !PT ;  /* 0x0000ffff02027812 */ /* 0x000fe200078ec0ff */
[----:B------:R-:W-:Y:S01]  /*3180*/  IMAD.MOV.U32 R11, RZ, RZ, 0x1 ;  /* 0x00000001ff0b7424 */ /* 0x000fe200078e00ff */
[----:B------:R-:W-:Y:S01]  /*3190*/  CS2R R8, SRZ ;  /* 0x0000000000087805 */ /* 0x000fe2000001ff00 */
[----:B------:R-:W1:Y:S01]  /*31a0*/  LDCU UR7, c[0x0][0x38c] ;  /* 0x00007180ff0777ac */ /* 0x000e620008000800 */
[----:B------:R-:W-:Y:S01]  /*31b0*/  R2UR UR27, R2 ;  /* 0x00000000021b72ca */ /* 0x000fe200000e0000 */
[----:B------:R-:W-:Y:S01]  /*31c0*/  IMAD.MOV.U32 R10, RZ, RZ, RZ ;  /* 0x000000ffff0a7224 */ /* 0x000fe200078e00ff */
[----:B------:R-:W-:Y:S01]  /*31d0*/  UMOV UR30, URZ ;  /* 0x000000ff001e7c82 */ /* 0x000fe20008000000 */
[----:B------:R-:W-:Y:S01]  /*31e0*/  UMOV UR24, URZ ;  /* 0x000000ff00187c82 */ /* 0x000fe20008000000 */
[----:B---3--:R-:W-:Y:S01]  /*31f0*/  ULEA UR26, UR4, UR26, 0x18 ;  /* 0x0000001a041a7291 */ /* 0x008fe2000f8ec0ff */
[----:B------:R-:W-:Y:S01]  /*3200*/  UMOV UR38, 0x0 ;  /* 0x0000000000267882 */ /* 0x000fe20000000000 */
[----:B------:R-:W-:-:S02]  /*3210*/  UMOV UR39, 0x4400490 ;  /* 0x0440049000277882 */ /* 0x000fc40000000000 */
[----:B------:R-:W-:Y:S02]  /*3220*/  UIADD3 UR4, UPT, UPT, UR26, 0x8800, URZ ;  /* 0x000088001a047890 */ /* 0x000fe4000fffe0ff */
[----:B------:R-:W-:Y:S02]  /*3230*/  UIADD3 UR6, UPT, UPT, UR26, 0x10800, URZ ;  /* 0x000108001a067890 */ /* 0x000fe4000fffe0ff */
[----:B----4-:R-:W-:Y:S01]  /*3240*/  UIADD3 UR5, UPT, UPT, UR5, 0x3f, URZ ;  /* 0x0000003f05057890 */ /* 0x010fe2000fffe0ff */
[----:B--2---:R-:W2:Y:S01]  /*3250*/  LDS R0, [UR26+0x140] ;  /* 0x0001401aff007984 */ /* 0x004ea20008000800 */
[----:B-1----:R-:W-:Y:S01]  /*3260*/  UMOV UR36, 0x0 ;  /* 0x0000000000247882 */ /* 0x002fe20000000000 */
[----:B------:R-:W-:Y:S01]  /*3270*/  UMOV UR37, 0x4400490 ;  /* 0x0440049000257882 */ /* 0x000fe20000000000 */
[----:B------:R-:W-:Y:S02]  /*3280*/  USHF.R.S32.HI UR40, URZ, 0x1f, UR5 ;  /* 0x0000001fff287899 */ /* 0x000fe40008011405 */
[----:B------:R-:W-:-:S02]  /*3290*/  UISETP.GE.AND UP4, UPT, UR7, 0x1, UPT ;  /* 0x000000010700788c */ /* 0x000fc4000bf86270 */
[----:B------:R-:W-:Y:S02]  /*32a0*/  ULEA.HI UR40, UR40, UR5, URZ, 0x6 ;  /* 0x0000000528287291 */ /* 0x000fe4000f8f30ff */
[----:B------:R-:W-:Y:S02]  /*32b0*/  USHF.R.U32.HI UR5, URZ, 0x4, UR4 ;  /* 0x00000004ff057899 */ /* 0x000fe40008011604 */
[----:B------:R-:W-:Y:S02]  /*32c0*/  USHF.R.S32.HI UR40, URZ, 0x6, UR40 ;  /* 0x00000006ff287899 */ /* 0x000fe40008011428 */
[----:B------:R-:W-:Y:S02]  /*32d0*/  USHF.R.U32.HI UR4, URZ, 0x4, UR6 ;  /* 0x00000004ff047899 */ /* 0x000fe40008011606 */
[----:B------:R-:W-:Y:S02]  /*32e0*/  UISETP.LT.AND UP0, UPT, UR40, 0x1, UPT ;  /* 0x000000012800788c */ /* 0x000fe4000bf01270 */
[----:B------:R-:W-:-:S02]  /*32f0*/  ULOP3.LUT UR5, UR5, 0x3fff, URZ, 0xc0, !UPT ;  /* 0x00003fff05057892 */ /* 0x000fc4000f8ec0ff */
[----:B------:R-:W-:Y:S02]  /*3300*/  ULOP3.LUT UR4, UR4, 0x3fff, URZ, 0xc0, !UPT ;  /* 0x00003fff04047892 */ /* 0x000fe4000f8ec0ff */
[----:B------:R-:W-:Y:S02]  /*3310*/  USEL UR41, UR40, 0x1, !UP0 ;  /* 0x0000000128297887 */ /* 0x000fe4000c000000 */
[----:B------:R-:W-:Y:S02]  /*3320*/  ULOP3.LUT UR28, UR5, 0x10000, URZ, 0xfc, !UPT ;  /* 0x00010000051c7892 */ /* 0x000fe4000f8efcff */
[----:B------:R-:W-:Y:S02]  /*3330*/  ULOP3.LUT UR29, UR4, 0x10000, URZ, 0xfc, !UPT ;  /* 0x00010000041d7892 */ /* 0x000fe4000f8efcff */
[----:B------:R-:W-:Y:S01]  /*3340*/  UIADD3 UR41, UPT, UPT, -UR41, URZ, URZ ;  /* 0x000000ff29297290 */ /* 0x000fe2000fffe1ff */
[----:B------:R-:W-:Y:S01]  /*3350*/  UMOV UR34, 0x0 ;  /* 0x0000000000227882 */ /* 0x000fe20000000000 */
[----:B------:R-:W-:Y:S01]  /*3360*/  UMOV UR35, 0x4400490 ;  /* 0x0440049000237882 */ /* 0x000fe20000000000 */
[----:B------:R-:W-:Y:S01]  /*3370*/  UMOV UR32, 0x0 ;  /* 0x0000000000207882 */ /* 0x000fe20000000000 */
[----:B------:R-:W-:Y:S01]  /*3380*/  UMOV UR33, 0x4400490 ;  /* 0x0440049000217882 */ /* 0x000fe20000000000 */
[----:B--2---:R-:W-:-:S15]  /*3390*/  R2UR UR42, R0 ;  /* 0x00000000002a72ca */ /* 0x004fde00000e0000 */
.L_x_66:
[----:B------:R-:W-:Y:S02]  /*33a0*/  LEA R0, R10, UR26, 0x3 ;  /* 0x0000001a0a007c11 */ /* 0x000fe4000f8e18ff */
[----:B------:R-:W-:Y:S02]  /*33b0*/  SHF.L.U32 R5, R9, 0x1f, RZ ;  /* 0x0000001f09057819 */ /* 0x000fe400000006ff */
[----:B------:R-:W-:Y:S01]  /*33c0*/  PLOP3.LUT P0, PT, PT, PT, UP4, 0x80, 0x8 ;  /* 0x000000000008781c */ /* 0x000fe20003f0f048 */
[----:B------:R-:W-:Y:S01]  /*33d0*/  VIADD R3, R0, 0xa0 ;  /* 0x000000a000037836 */ /* 0x000fe20000000000 */
[----:B-1----:R-:W1:Y:S02]  /*33e0*/  SYNCS.PHASECHK.TRANS64.TRYWAIT P1, [R0+URZ+0x90], R5 ;  /* 0x00009005000075a7 */ /* 0x002e6400080211ff */
[----:B-1-3--:R-:W-:Y:S09]  /*33f0*/  @!P1 BRA `(.L_x_60) ;  /* 0x00000064009c9947 */ /* 0x00aff20003800000 */
.L_x_153:
[----:B------:R-:W-:Y:S01]  /*3400*/  LEA R4, R10, UR26, 0x4 ;  /* 0x0000001a0a047c11 */ /* 0x000fe2000f8e20ff */
[----:B------:R-:W-:Y:S01]  /*3410*/  @UP4 ULEA UR4, UR24, UR26, 0x3 ;  /* 0x0000001a18044291 */ /* 0x000fe2000f8e18ff */
[----:B------:R-:W-:Y:S01]  /*3420*/  PLOP3.LUT P2, PT, PT, PT, PT, 0x80, 0x8 ;  /* 0x000000000008781c */ /* 0x000fe20003f4f070 */
[----:B------:R-:W-:Y:S01]  /*3430*/  ULEA UR31, UR30, UR26, 0x3 ;  /* 0x0000001a1e1f7291 */ /* 0x000fe2000f8e18ff */
[----:B------:R-:W-:Y:S02]  /*3440*/  PRMT R3, RZ, 0x654, R3 ;  /* 0x00000654ff037816 */ /* 0x000fe40000000003 */
[----:B-1----:R-:W1:Y:S01]  /*3450*/  LDS.128 R4, [R4+0x120] ;  /* 0x0001200004047984 */ /* 0x002e620000000c00 */
[----:B------:R-:W-:Y:S02]  /*3460*/  @P0 SHF.L.U32 R2, R8, 0x1f, RZ ;  /* 0x0000001f08020819 */ /* 0x000fe400000006ff */
[----:B------:R-:W-:Y:S01]  /*3470*/  SHF.L.U32 R0, R11, 0x1f, RZ ;  /* 0x0000001f0b007819 */ /* 0x000fe200000006ff */
[----:B------:R-:W-:Y:S01]  /*3480*/  @!PT LDS RZ, [RZ] ;  /* 0x00000000fffff984 */ /* 0x000fe20000000800 */
[----:B------:R-:W-:Y:S01]  /*3490*/  @!PT LDS RZ, [RZ] ;  /* 0x00000000fffff984 */ /* 0x000fe20000000800 */
[----:B------:R-:W-:Y:S01]  /*34a0*/  @!PT LDS RZ, [RZ] ;  /* 0x00000000fffff984 */ /* 0x000fe20000000800 */
[----:B------:R-:W-:Y:S01]  /*34b0*/  @!PT LDS RZ, [RZ] ;  /* 0x00000000fffff984 */ /* 0x000fe20000000800 */
[----:B------:R2:W-:Y:S06]  /*34c0*/  MEMBAR.ALL.CTA ;  /* 0x0000000000007992 */ /* 0x0005ec0000008000 */
[----:B--2---:R-:W2:Y:S02]  /*34d0*/  FENCE.VIEW.ASYNC.S ;  /* 0x00000000000073c6 */ /* 0x004ea40000000000 */
[----:B--2---:R2:W-:Y:S01]  /*34e0*/  SYNCS.ARRIVE.TRANS64.RED.A1T0 RZ, [R3+URZ], RZ ;  /* 0x000000ff03ff79a7 */ /* 0x0045e200081004ff */
[----:B------:R2:W3:Y:S01]  /*34f0*/  @P0 SYNCS.PHASECHK.TRANS64.TRYWAIT P2, [UR4], R2 ;  /* 0x00000002ff0005a7 */ /* 0x0004e20008041104 */
[----:B------:R-:W-:Y:S01]  /*3500*/  ULEA.HI UR4, UR30, UR30, URZ, 0x1 ;  /* 0x0000001e1e047291 */ /* 0x000fe2000f8f08ff */
[----:B-1----:R-:W-:-:S03]  /*3510*/  LOP3.LUT P1, RZ, R6, 0x1, RZ, 0xc0, !PT ;  /* 0x0000000106ff7812 */ /* 0x002fc6000782c0ff */
[----:B------:R-:W-:Y:S02]  /*3520*/  USHF.L.U32 UR11, UR4, 0x7, URZ ;  /* 0x00000007040b7899 */ /* 0x000fe400080006ff */
[----:B------:R-:W-:Y:S02]  /*3530*/  ULOP3.LUT UR4, UR4, 0xffe, URZ, 0xc0, !UPT ;  /* 0x00000ffe04047892 */ /* 0x000fe4000f8ec0ff */
[----:B------:R-:W-:Y:S02]  /*3540*/  ULOP3.LUT UR11, UR11, 0xffffff00, URZ, 0xc0, !UPT ;  /* 0xffffff000b0b7892 */ /* 0x000fe4000f8ec0ff */
[----:B------:R-:W-:Y:S02]  /*3550*/  UIADD3 UR4, UPT, UPT, -UR4, UR30, URZ ;  /* 0x0000001e04047290 */ /* 0x000fe4000fffe1ff */
[----:B------:R-:W-:Y:S01]  /*3560*/  UIADD3 UR11, UPT, UPT, UR42, UR11, URZ ;  /* 0x0000000b2a0b7290 */ /* 0x000fe2000fffe0ff */
[----:B------:R-:W1:Y:S03]  /*3570*/  SYNCS.PHASECHK.TRANS64.TRYWAIT P0, [UR31+0xd0], R0 ;  /* 0x0000d000ff0075a7 */ /* 0x000e66000800111f */
[----:B------:R-:W-:Y:S01]  /*3580*/  ULEA UR11, UR4, UR11, 0x14 ;  /* 0x0000000b040b7291 */ /* 0x000fe2000f8ea0ff */
[----:B-123--:R-:W-:Y:S11]  /*3590*/  @!P0 BRA `(.L_x_61) ;  /* 0x0000006400488947 */ /* 0x00eff60003800000 */
.L_x_155:
[----:B------:R-:W-:Y:S01]  /*35a0*/  IADD3 R10, PT, PT, R10, 0x1, RZ ;  /* 0x000000010a0a7810 */ /* 0x000fe20007ffe0ff */
[----:B------:R-:W-:Y:S06]  /*35b0*/  BRA.U !UP4, `(.L_x_62) ;  /* 0x000000010cc07547 */ /* 0x000fec000b800000 */
[----:B------:R-:W-:Y:S01]  /*35c0*/  UPLOP3.LUT UP2, UPT, UPT, UPT, UPT, 0x40, 0x4 ;  /* 0x000000000004789c */ /* 0x000fe20003f4e870 */
[----:B------:R-:W-:Y:S01]  /*35d0*/  UMOV UR23, UR41 ;  /* 0x0000002900177c82 */ /* 0x000fe20008000000 */
[----:B------:R-:W-:Y:S01]  /*35e0*/  UMOV UR22, UR40 ;  /* 0x0000002800167c82 */ /* 0x000fe20008000000 */
[----:B------:R-:W-:-:S08]  /*35f0*/  UMOV UR10, UR24 ;  /* 0x00000018000a7c82 */ /* 0x000fd00008000000 */
.L_x_65:
[----:B------:R-:W-:Y:S02]  /*3600*/  UIADD3 UR23, UPT, UPT, UR23, 0x1, URZ ;  /* 0x0000000117177890 */ /* 0x000fe4000fffe0ff */
[----:B--2---:R-:W-:Y:S02]  /*3610*/  ULEA UR5, UR10, UR26, 0x3 ;  /* 0x0000001a0a057291 */ /* 0x004fe4000f8e18ff */
[----:B------:R-:W-:Y:S01]  /*3620*/  UISETP.NE.AND UP3, UPT, UR23, URZ, UPT ;  /* 0x000000ff1700728c */ /* 0x000fe2000bf65270 */
[----:B---3--:R-:W-:Y:S10]  /*3630*/  @P2 BRA `(.L_x_63) ;  /* 0x00000000000c2947 */ /* 0x008ff40003800000 */
[----:B-1----:R-:W-:Y:S04]  /*3640*/  SHF.L.U32 R3, R8, 0x1f, RZ ;  /* 0x0000001f08037819 */ /* 0x002fe800000006ff */
[----:B------:R-:W1:Y:S02]  /*3650*/  SYNCS.PHASECHK.TRANS64.TRYWAIT P0, [UR5], R3 ;  /* 0x00000003ff0075a7 */ /* 0x000e640008001105 */
[----:B-1----:R-:W-:Y:S05]  /*3660*/  @!P0 BRA `(.L_x_64) ;  /* 0x00000064002c8947 */ /* 0x002fea0003800000 */
.L_x_63:
[----:B------:R-:W-:Y:S01]  /*3670*/  UISETP.NE.AND UP0, UPT, UR22, 0x1, UPT ;  /* 0x000000011600788c */ /* 0x000fe2000bf05270 */
[----:B------:R-:W-:Y:S01]  /*3680*/  PLOP3.LUT P2, PT, PT, PT, PT, 0x80, 0x8 ;  /* 0x000000000008781c */ /* 0x000fe20003f4f070 */
[----:B------:R-:W-:Y:S02]  /*3690*/  UIADD3 UR4, UPT, UPT, UR10, 0x1, URZ ;  /* 0x000000010a047890 */ /* 0x000fe4000fffe0ff */
[----:B------:R-:W-:Y:S02]  /*36a0*/  UIADD3 UR25, UPT, UPT, UR5, 0x20, URZ ;  /* 0x0000002005197890 */ /* 0x000fe4000fffe0ff */
[----:B------:R-:W-:Y:S01]  /*36b0*/  UISETP.NE.AND UP1, UPT, UR4, 0x4, UPT ;  /* 0x000000040400788c */ /* 0x000fe2000bf25270 */
[----:B------:R-:W-:Y:S01]  /*36c0*/  PLOP3.LUT P0, PT, PT, PT, UP0, 0x80, 0x8 ;  /* 0x000000000008781c */ /* 0x000fe20003f0f008 */
[----:B------:R-:W-:Y:S02]  /*36d0*/  UIADD3 UR22, UPT, UPT, UR22, -0x1, URZ ;  /* 0xffffffff16167890 */ /* 0x000fe4000fffe0ff */
[----:B------:R-:W-:Y:S02]  /*36e0*/  USEL UR6, URZ, 0x1, UP1 ;  /* 0x00000001ff067887 */ /* 0x000fe40008800000 */
[----:B------:R-:W-:Y:S01]  /*36f0*/  USEL UR24, UR4, URZ, UP1 ;  /* 0x000000ff04187287 */ /* 0x000fe20008800000 */
[----:B------:R-:W-:Y:S01]  /*3700*/  UMOV UR7, 0x40004040 ;  /* 0x4000404000077882 */ /* 0x000fe20000000000 */
[----:B------:R-:W-:Y:S02]  /*3710*/  UMOV UR5, 0x40004040 ;  /* 0x4000404000057882 */ /* 0x000fe40000000000 */
[----:B------:R-:W-:Y:S01]  /*3720*/  @UP0 ULEA UR4, UR24, UR26, 0x3 ;  /* 0x0000001a18040291 */ /* 0x000fe2000f8e18ff */
[----:B------:R-:W-:Y:S01]  /*3730*/  LOP3.LUT R8, R8, UR6, RZ, 0x3c, !PT ;  /* 0x0000000608087c12 */ /* 0x000fe2000f8e3cff */
[----:B------:R-:W-:Y:S01]  /*3740*/  ULEA UR6, UR10, UR29, 0xb ;  /* 0x0000001d0a067291 */ /* 0x000fe2000f8e58ff */
[----:B------:R-:W-:Y:S02]  /*3750*/  UMOV UR21, 0x40004040 ;  /* 0x4000404000157882 */ /* 0x000fe40000000000 */
[----:B-1----:R-:W-:Y:S01]  /*3760*/  @P0 SHF.L.U32 R0, R8, 0x1f, RZ ;  /* 0x0000001f08000819 */ /* 0x002fe200000006ff */
[----:B------:R-:W-:Y:S02]  /*3770*/  UIADD3 UR20, UPT, UPT, UR6, 0x2, URZ ;  /* 0x0000000206147890 */ /* 0x000fe4000fffe0ff */
[----:B------:R-:W-:Y:S01]  /*3780*/  UIADD3 UR16, UPT, UPT, UR6, 0x4, URZ ;  /* 0x0000000406107890 */ /* 0x000fe2000fffe0ff */
[----:B------:R2:W3:Y:S01]  /*3790*/  @P0 SYNCS.PHASECHK.TRANS64.TRYWAIT P2, [UR4], R0 ;  /* 0x00000000ff0005a7 */ /* 0x0004e20008041104 */
[----:B------:R-:W-:Y:S02]  /*37a0*/  ULEA UR4, UR10, UR28, 0x9 ;  /* 0x0000001c0a047291 */ /* 0x000fe4000f8e48ff */
[----:B------:R-:W-:Y:S02]  /*37b0*/  UIADD3 UR12, UPT, UPT, UR6, 0x6, URZ ;  /* 0x00000006060c7890 */ /* 0x000fe4000fffe0ff */
[----:B------:R-:W-:Y:S02]  /*37c0*/  UIADD3 UR18, UPT, UPT, UR4, 0x2, URZ ;  /* 0x0000000204127890 */ /* 0x000fe4000fffe0ff */
[----:B------:R-:W-:Y:S02]  /*37d0*/  UIADD3 UR14, UPT, UPT, UR4, 0x4, URZ ;  /* 0x00000004040e7890 */ /* 0x000fe4000fffe0ff */
[----:B------:R-:W-:Y:S01]  /*37e0*/  UIADD3 UR8, UPT, UPT, UR4, 0x6, URZ ;  /* 0x0000000604087890 */ /* 0x000fe2000fffe0ff */
[----:B------:R2:W-:Y:S01]  /*37f0*/  UTCHMMA gdesc[UR4], gdesc[UR6], tmem[UR11], tmem[UR38], idesc[UR39], UP2 ;  /* 0x00ff2606040075ea */ /* 0x0005e2000900000b */
[----:B------:R-:W-:Y:S01]  /*3800*/  UPLOP3.LUT UP2, UPT, UPT, UPT, UPT, 0x80, 0x8 ;  /* 0x000000000008789c */ /* 0x000fe20003f4f070 */
[----:B------:R-:W-:Y:S01]  /*3810*/  UMOV UR19, 0x40004040 ;  /* 0x4000404000137882 */ /* 0x000fe20000000000 */
[----:B------:R-:W-:Y:S01]  /*3820*/  UMOV UR17, 0x40004040 ;  /* 0x4000404000117882 */ /* 0x000fe20000000000 */
[----:B------:R2:W-:Y:S01]  /*3830*/  UTCHMMA gdesc[UR18], gdesc[UR20], tmem[UR11], tmem[UR36], idesc[UR37], UPT ;  /* 0x00ff2414120075ea */ /* 0x0005e2000b80000b */
[----:B------:R-:W-:Y:S01]  /*3840*/  UMOV UR15, 0x40004040 ;  /* 0x40004040000f7882 */ /* 0x000fe20000000000 */
[----:B------:R-:W-:Y:S01]  /*3850*/  UMOV UR13, 0x40004040 ;  /* 0x40004040000d7882 */ /* 0x000fe20000000000 */
[----:B------:R-:W-:Y:S01]  /*3860*/  UMOV UR9, 0x40004040 ;  /* 0x4000404000097882 */ /* 0x000fe20000000000 */
[----:B------:R2:W-:Y:S01]  /*3870*/  UTCHMMA gdesc[UR14], gdesc[UR16], tmem[UR11], tmem[UR34], idesc[UR35], UPT ;  /* 0x00ff22100e0075ea */ /* 0x0005e2000b80000b */
[----:B------:R2:W-:Y:S01]  /*3880*/  UTCHMMA gdesc[UR8], gdesc[UR12], tmem[UR11], tmem[UR32], idesc[UR33], UPT ;  /* 0x00ff200c080075ea */ /* 0x0005e2000b80000b */
[----:B------:R2:W-:Y:S01]  /*3890*/  UTCBAR.MULTICAST [UR25], URZ, UR27 ;  /* 0x000000ff190073e9 */ /* 0x0005e2000800081b */
[----:B------:R-:W-:Y:S01]  /*38a0*/  UMOV UR10, UR24 ;  /* 0x00000018000a7c82 */ /* 0x000fe20008000000 */
[----:B------:R-:W-:Y:S05]  /*38b0*/  BRA.U UP3, `(.L_x_65) ;  /* 0xfffffffd03507547 */ /* 0x000fea000b83ffff */
.L_x_62:
[----:B--2---:R-:W-:Y:S01]  /*38c0*/  UIADD3 UR4, UPT, UPT, UR30, 0x1, URZ ;  /* 0x000000011e047890 */ /* 0x004fe2000fffe0ff */
[C---:B------:R-:W-:Y:S01]  /*38d0*/  ISETP.NE.AND P0, PT, R10.reuse, 0x2, PT ;  /* 0x000000020a00780c */ /* 0x040fe20003f05270 */
[----:B------:R-:W-:Y:S02]  /*38e0*/  UIADD3 UR5, UPT, UPT, UR31, 0xb0, URZ ;  /* 0x000000b01f057890 */ /* 0x000fe4000fffe0ff */
[----:B------:R-:W-:Y:S01]  /*38f0*/  UISETP.NE.AND UP0, UPT, UR4, 0x4, UPT ;  /* 0x000000040400788c */ /* 0x000fe2000bf05270 */
[----:B-1----:R-:W-:Y:S02]  /*3900*/  SEL R0, RZ, 0x1, P0 ;  /* 0x00000001ff007807 */ /* 0x002fe40000000000 */
[----:B------:R-:W-:Y:S01]  /*3910*/  SEL R10, R10, RZ, P0 ;  /* 0x000000ff0a0a7207 */ /* 0x000fe20000000000 */
[----:B------:R-:W-:Y:S01]  /*3920*/  USEL UR6, URZ, 0x1, UP0 ;  /* 0x00000001ff067887 */ /* 0x000fe20008000000 */
[----:B------:R-:W-:Y:S01]  /*3930*/  LOP3.LUT R9, R9, R0, RZ, 0x3c, !PT ;  /* 0x0000000009097212 */ /* 0x000fe200078e3cff */
[----:B------:R-:W-:Y:S01]  /*3940*/  USEL UR30, UR4, URZ, UP0 ;  /* 0x000000ff041e7287 */ /* 0x000fe20008000000 */
[----:B------:R1:W-:Y:S03]  /*3950*/  UTCBAR [UR5], URZ ;  /* 0x000000ff050073e9 */ /* 0x0003e600080000ff */
[----:B------:R-:W-:Y:S01]  /*3960*/  LOP3.LUT R11, R11, UR6, RZ, 0x3c, !PT ;  /* 0x000000060b0b7c12 */ /* 0x000fe2000f8e3cff */
[----:B------:R-:W-:Y:S07]  /*3970*/  @P1 BRA `(.L_x_66) ;  /* 0xfffffff800881947 */ /* 0x000fee000383ffff */
[----:B------:R-:W2:Y:S01]  /*3980*/  S2UR UR8, SR_CgaCtaId ;  /* 0x00000000000879c3 */ /* 0x000ea20000008800 */
[----:B------:R-:W-:Y:S01]  /*3990*/  ELECT P0, URZ, PT ;  /* 0x0000000000ff782f */ /* 0x000fe20003800000 */
[----:B------:R-:W-:Y:S01]  /*39a0*/  IMAD.MOV.U32 R0, RZ, RZ, 0x1 ;  /* 0x00000001ff007424 */ /* 0x000fe200078e00ff */
[----:B------:R-:W-:Y:S01]  /*39b0*/  UIADD3 UR26, UPT, UPT, UR26, 0xd0, URZ ;  /* 0x000000d01a1a7890 */ /* 0x000fe2000fffe0ff */
[----:B------:R-:W-:Y:S01]  /*39c0*/  SHF.L.U32 R3, R11, 0x1f, RZ ;  /* 0x0000001f0b037819 */ /* 0x000fe200000006ff */
[----:B------:R-:W-:-:S03]  /*39d0*/  UMOV UR4, 0x40 ;  /* 0x0000004000047882 */ /* 0x000fc60000000000 */
[----:B------:R-:W-:Y:S01]  /*39e0*/  UVIRTCOUNT.DEALLOC.SMPOOL 0x80 ;  /* 0x000000800000784c */ /* 0x000fe20000000000 */
[----:B--2---:R-:W-:Y:S02]  /*39f0*/  ULEA UR8, UR8, UR4, 0x18 ;  /* 0x0000000408087291 */ /* 0x004fe4000f8ec0ff */
[----:B------:R-:W-:-:S07]  /*3a00*/  ULEA UR4, UR30, UR26, 0x3 ;  /* 0x0000001a1e047291 */ /* 0x000fce000f8e18ff */
[----:B------:R2:W-:Y:S02]  /*3a10*/  @P0 STS.U8 [UR8+0x1c], R0 ;  /* 0x00001c00ff000988 */ /* 0x0005e40008000008 */
[----:B------:R-:W4:Y:S02]  /*3a20*/  SYNCS.PHASECHK.TRANS64.TRYWAIT P0, [UR4], R3 ;  /* 0x00000003ff0075a7 */ /* 0x000f240008001104 */
[----:B--2-4-:R-:W-:Y:S05]  /*3a30*/  @!P0 BRA `(.L_x_67) ;  /* 0x0000006000508947 */ /* 0x014fea0003800000 */
.L_x_158:
[----:B------:R-:W-:-:S04]  /*3a40*/  UIADD3 UR4, UPT, UPT, UR30, 0x1, URZ ;  /* 0x000000011e047890 */ /* 0x000fc8000fffe0ff */
[----:B------:R-:W-:-:S04]  /*3a50*/  UISETP.NE.AND UP0, UPT, UR4, 0x4, UPT ;  /* 0x000000040400788c */ /* 0x000fc8000bf05270 */
[----:B------:R-:W-:Y:S02]  /*3a60*/  USEL UR6, URZ, 0x1, UP0 ;  /* 0x00000001ff067887 */ /* 0x000fe40008000000 */
[----:B------:R-:W-:-:S04]  /*3a70*/  USEL UR4, UR4, URZ, UP0 ;  /* 0x000000ff04047287 */ /* 0x000fc80008000000 */
[----:B-1----:R-:W-:Y:S01]  /*3a80*/  ULEA UR5, UR4, UR26, 0x3 ;  /* 0x0000001a04057291 */ /* 0x002fe2000f8e18ff */
[----:B------:R-:W-:-:S04]  /*3a90*/  LOP3.LUT R2, R11, UR6, RZ, 0x3c, !PT ;  /* 0x000000060b027c12 */ /* 0x000fc8000f8e3cff */
[----:B--2---:R-:W-:-:S04]  /*3aa0*/  SHF.L.U32 R3, R2, 0x1f, RZ ;  /* 0x0000001f02037819 */ /* 0x004fc800000006ff */
[----:B------:R-:W1:Y:S02]  /*3ab0*/  SYNCS.PHASECHK.TRANS64.TRYWAIT P0, [UR5], R3 ;  /* 0x00000003ff0075a7 */ /* 0x000e640008001105 */
[----:B-1----:R-:W-:Y:S05]  /*3ac0*/  @!P0 BRA `(.L_x_68) ;  /* 0x0000006000448947 */ /* 0x002fea0003800000 */
.L_x_160:
        /* <DEDUP_REMOVED lines=9> */
.L_x_162:
[----:B------:R-:W-:-:S04]  /*3b60*/  UIADD3 UR4, UPT, UPT, UR4, 0x1, URZ ;  /* 0x0000000104047890 */ /* 0x000fc8000fffe0ff */
[----:B------:R-:W-:-:S04]  /*3b70*/  UISETP.NE.AND UP0, UPT, UR4, 0x4, UPT ;  /* 0x000000040400788c */ /* 0x000fc8000bf05270 */
[----:B------:R-:W-:Y:S02]  /*3b80*/  USEL UR5, URZ, 0x1, UP0 ;  /* 0x00000001ff057887 */ /* 0x000fe40008000000 */
[----:B------:R-:W-:-:S04]  /*3b90*/  USEL UR4, UR4, URZ, UP0 ;  /* 0x000000ff04047287 */ /* 0x000fc80008000000 */
[----:B------:R-:W-:Y:S01]  /*3ba0*/  ULEA UR4, UR4, UR26, 0x3 ;  /* 0x0000001a04047291 */ /* 0x000fe2000f8e18ff */
[----:B-1----:R-:W-:-:S04]  /*3bb0*/  LOP3.LUT R3, R2, UR5, RZ, 0x3c, !PT ;  /* 0x0000000502037c12 */ /* 0x002fc8000f8e3cff */
[----:B------:R-:W-:-:S04]  /*3bc0*/  SHF.L.U32 R3, R3, 0x1f, RZ ;  /* 0x0000001f03037819 */ /* 0x000fc800000006ff */
[----:B------:R-:W1:Y:S02]  /*3bd0*/  SYNCS.PHASECHK.TRANS64.TRYWAIT P0, [UR4], R3 ;  /* 0x00000003ff0075a7 */ /* 0x000e640008001104 */
[----:B-1----:R-:W-:Y:S05]  /*3be0*/  @!P0 BRA `(.L_x_70) ;  /* 0x00000060002c8947 */ /* 0x002fea0003800000 */
.L_x_164:
[----:B------:R-:W-:Y:S01]  /*3bf0*/  NOP ;  /* 0x0000000000007918 */ /* 0x000fe20000000000 */
[----:B-1----:R-:W1:Y:S01]  /*3c00*/  LDS R0, [UR8+0x14] ;  /* 0x00001408ff007984 */ /* 0x002e620008000800 */
[----:B------:R-:W-:Y:S01]  /*3c10*/  ULOP3.LUT UR4, UR42, 0xffff, URZ, 0xc0, !UPT ;  /* 0x0000ffff2a047892 */ /* 0x000fe2000f8ec0ff */
[----:B------:R-:W-:Y:S01]  /*3c20*/  UMOV UR5, 0xffff ;  /* 0x0000ffff00057882 */ /* 0x000fe20000000000 */
[----:B------:R-:W-:Y:S02]  /*3c30*/  UMOV UR6, 0x1 ;  /* 0x0000000100067882 */ /* 0x000fe40000000000 */
[----:B------:R-:W-:-:S04]  /*3c40*/  USHF.R.U32.HI UR4, URZ, 0x5, UR4 ;  /* 0x00000005ff047899 */ /* 0x000fc80008011604 */
[----:B------:R-:W-:Y:S02]  /*3c50*/  USHF.L.U32 UR5, UR5, UR4, URZ ;  /* 0x0000000405057299 */ /* 0x000fe400080006ff */
[----:B------:R-:W-:-:S04]  /*3c60*/  USHF.L.U32 UR4, UR6, UR4, URZ ;  /* 0x0000000406047299 */ /* 0x000fc800080006ff */
[----:B-1----:R-:W-:-:S04]  /*3c70*/  LOP3.LUT R0, R0, UR5, RZ, 0xc0, !PT ;  /* 0x0000000500007c12 */ /* 0x002fc8000f8ec0ff */
[----:B------:R-:W-:-:S13]  /*3c80*/  ISETP.NE.AND P0, PT, R0, UR5, PT ;  /* 0x0000000500007c0c */ /* 0x000fda000bf05270 */
[----:B------:R-:W-:Y:S05]  /*3c90*/  @P0 BRA `(.L_x_71) ;  /* 0x0000000000580947 */ /* 0x000fea0003800000 */
[----:B------:R-:W1:Y:S02]  /*3ca0*/  LDS R0, [UR8+0x18] ;  /* 0x00001808ff007984 */ /* 0x000e640008000800 */
[----:B-1----:R-:W-:-:S04]  /*3cb0*/  LOP3.LUT R0, R0, UR4, RZ, 0xc0, !PT ;  /* 0x0000000400007c12 */ /* 0x002fc8000f8ec0ff */
[----:B------:R-:W-:-:S13]  /*3cc0*/  ISETP.NE.AND P0, PT, R0, UR4, PT ;  /* 0x0000000400007c0c */ /* 0x000fda000bf05270 */
[----:B------:R-:W-:Y:S05]  /*3cd0*/  @P0 BRA `(.L_x_72) ;  /* 0x00000000003c0947 */ /* 0x000fea0003800000 */
[----:B------:R-:W1:Y:S01]  /*3ce0*/  S2R R2, SR_LANEID ;  /* 0x0000000000027919 */ /* 0x000e620000000000 */
[----:B------:R-:W-:Y:S01]  /*3cf0*/  ULOP3.LUT UR5, URZ, UR5, URZ, 0x33, !UPT ;  /* 0x00000005ff057292 */ /* 0x000fe2000f8e33ff */
[----:B------:R-:W-:Y:S01]  /*3d00*/  LOP3.LUT R4, RZ, UR4, RZ, 0x33, !PT ;  /* 0x00000004ff047c12 */ /* 0x000fe2000f8e33ff */
[----:B------:R-:W-:Y:S02]  /*3d10*/  VOTEU.ANY UR4, UPT, PT ;  /* 0x0000000000047886 */ /* 0x000fe400038e0100 */
[----:B------:R-:W-:Y:S01]  /*3d20*/  UFLO.U32 UR4, UR4 ;  /* 0x00000004000472bd */ /* 0x000fe200080e0000 */
[----:B------:R-:W2:Y:S01]  /*3d30*/  REDUX UR6, R4 ;  /* 0x00000000040673c4 */ /* 0x000ea20000000000 */
[----:B------:R-:W-:-:S06]  /*3d40*/  IMAD.U32 R0, RZ, RZ, UR5 ;  /* 0x00000005ff007e24 */ /* 0x000fcc000f8e00ff */
[----:B------:R4:W-:Y:S01]  /*3d50*/  UTCATOMSWS.AND URZ, UR5 ;  /* 0x0000000500ff79e3 */ /* 0x0009e20008000000 */
[----:B------:R-:W3:Y:S01]  /*3d60*/  REDUX UR7, R0 ;  /* 0x00000000000773c4 */ /* 0x000ee20000000000 */
[----:B-1----:R-:W-:Y:S01]  /*3d70*/  ISETP.EQ.U32.AND P0, PT, R2, UR4, PT ;  /* 0x0000000402007c0c */ /* 0x002fe2000bf02070 */
[----:B--2---:R-:W-:Y:S01]  /*3d80*/  IMAD.U32 R2, RZ, RZ, UR6 ;  /* 0x00000006ff027e24 */ /* 0x004fe2000f8e00ff */
[----:B---3--:R-:W-:-:S11]  /*3d90*/  MOV R3, UR7 ;  /* 0x0000000700037c02 */ /* 0x008fd60008000f00 */
[----:B------:R4:W-:Y:S04]  /*3da0*/  @P0 ATOMS.AND RZ, [UR8+0x14], R3 ;  /* 0x00001403ffff098c */ /* 0x0009e8000a800008 */
[----:B------:R4:W-:Y:S01]  /*3db0*/  @P0 ATOMS.AND RZ, [UR8+0x18], R2 ;  /* 0x00001802ffff098c */ /* 0x0009e2000a800008 */
[----:B------:R-:W-:Y:S05]  /*3dc0*/  BRA `(.L_x_73) ;  /* 0x0000000000147947 */ /* 0x000fea0003800000 */
.L_x_72:
[----:B------:R-:W-:Y:S02]  /*3dd0*/  MOV R2, 0x3df0 ;  /* 0x00003df000027802 */ /* 0x000fe40000000f00 */
[----:B---3-5:R-:W-:Y:S05]  /*3de0*/  CALL.REL.NOINC `($__internal_0_$__cuda_sm10x_tcgen05_guardrail_trap_col_being_dealloced_not_returned_by_alloc) ;  /* 0x0000006400147944 */ /* 0x028fea0003c00000 */
[----:B------:R-:W-:Y:S05]  /*3df0*/  BRA `(.L_x_73) ;  /* 0x0000000000087947 */ /* 0x000fea0003800000 */
.L_x_71:
[----:B------:R-:W-:Y:S02]  /*3e00*/  MOV R2, 0x3e20 ;  /* 0x00003e2000027802 */ /* 0x000fe40000000f00 */
[----:B---3-5:R-:W-:Y:S05]  /*3e10*/  CALL.REL.NOINC `($__internal_2_$__cuda_sm10x_tcgen05_guardrail_trap_unallocated_columns_being_dealloced) ;  /* 0x0000006400207944 */ /* 0x028fea0003c00000 */
.L_x_73:
[----:B------:R-:W-:Y:S01]  /*3e20*/  NOP ;  /* 0x0000000000007918 */ /* 0x000fe20000000000 */
[----:B----4-:R-:W-:Y:S05]  /*3e30*/  EXIT ;  /* 0x000000000000794d */ /* 0x010fea0003800000 */
.L_x_55:
[----:B------:R-:W-:-:S09]  /*3e40*/  UISETP.NE.OR UP0, UPT, UR18, 0x3, !UP3 ;  /* 0x000000031200788c */ /* 0x000fd2000df05670 */
[----:B------:R-:W-:Y:S05]  /*3e50*/  BRA.U UP0, `(.L_x_74) ;  /* 0x0000001100887547 */ /* 0x000fea000b800000 */
[----:B------:R-:W2:Y:S01]  /*3e60*/  LDCU.64 UR4, c[0x0][0x888] ;  /* 0x00011100ff0477ac */ /* 0x000ea20008000a00 */
[----:B------:R-:W3:Y:S01]  /*3e70*/  S2UR UR8, SR_CgaCtaId ;  /* 0x00000000000879c3 */ /* 0x000ee20000008800 */
[----:B------:R-:W-:Y:S02]  /*3e80*/  HFMA2 R9, -RZ, RZ, 0, 0 ;  /* 0x00000000ff097431 */ /* 0x000fe400000001ff */
[----:B------:R-:W-:Y:S01]  /*3e90*/  IMAD.MOV.U32 R11, RZ, RZ, 0x1 ;  /* 0x00000001ff0b7424 */ /* 0x000fe200078e00ff */
[----:B------:R-:W4:Y:S01]  /*3ea0*/  LDCU UR40, c[0x0][0x370] ;  /* 0x00006e00ff2877ac */ /* 0x000f220008000800 */
[----:B------:R-:W-:Y:S01]  /*3eb0*/  IMAD.MOV.U32 R10, RZ, RZ, RZ ;  /* 0x000000ffff0a7224 */ /* 0x000fe200078e00ff */
[----:B------:R-:W-:Y:S01]  /*3ec0*/  MOV R3, 0x2000 ;  /* 0x0000200000037802 */ /* 0x000fe20000000f00 */
[----:B------:R-:W4:Y:S01]  /*3ed0*/  LDCU.128 UR44, c[0x0][0xb10] ;  /* 0x00016200ff2c77ac */ /* 0x000f220008000c00 */
[----:B------:R-:W1:Y:S01]  /*3ee0*/  LDC.64 R12, c[0x0][0x348] ;  /* 0x0000d200ff0c7b82 */ /* 0x000e620000000a00 */
[----:B------:R-:W3:Y:S01]  /*3ef0*/  LDCU UR37, c[0x0][0x374] ;  /* 0x00006e80ff2577ac */ /* 0x000ee20008000800 */
[----:B------:R-:W3:Y:S01]  /*3f00*/  LDCU.64 UR38, c[0x0][0x890] ;  /* 0x00011200ff2677ac */ /* 0x000ee20008000a00 */
[----:B------:R-:W3:Y:S01]  /*3f10*/  LDCU UR15, c[0x0][0xb0c] ;  /* 0x00016180ff0f77ac */ /* 0x000ee20008000800 */
[----:B--2---:R-:W-:Y:S01]  /*3f20*/  UISETP.NE.U32.AND UP0, UPT, UR4, URZ, UPT ;  /* 0x000000ff0400728c */ /* 0x004fe2000bf05070 */
[----:B------:R-:W2:Y:S01]  /*3f30*/  LDCU UR54, c[0x0][0xb20] ;  /* 0x00016400ff3677ac */ /* 0x000ea20008000800 */
[----:B------:R-:W2:Y:S01]  /*3f40*/  LDCU UR4, c[0x0][0xb30] ;  /* 0x00016600ff0477ac */ /* 0x000ea20008000800 */
[----:B------:R-:W-:Y:S01]  /*3f50*/  UMOV UR21, 0x400 ;  /* 0x0000040000157882 */ /* 0x000fe20000000000 */
[----:B----4-:R-:W-:-:S02]  /*3f60*/  UIMAD.WIDE.U32 UR52, UR40, UR44, URZ ;  /* 0x0000002c283472a5 */ /* 0x010fc4000f8e00ff */
[----:B---3--:R-:W-:Y:S02]  /*3f70*/  UIMAD.WIDE.U32 UR6, UR37, UR47, URZ ;  /* 0x0000002f250672a5 */ /* 0x008fe4000f8e00ff */
[----:B------:R-:W-:Y:S02]  /*3f80*/  ULEA UR21, UR8, UR21, 0x18 ;  /* 0x0000001508157291 */ /* 0x000fe4000f8ec0ff */
[----:B------:R-:W-:Y:S02]  /*3f90*/  USEL UR41, URZ, 0x1, UP6 ;  /* 0x00000001ff297887 */ /* 0x000fe4000b000000 */
[----:B------:R-:W-:Y:S02]  /*3fa0*/  UISETP.NE.U32.AND UP6, UPT, UR38, URZ, UPT ;  /* 0x000000ff2600728c */ /* 0x000fe4000bfc5070 */
[----:B------:R-:W-:Y:S02]  /*3fb0*/  UIADD3 UR43, UPT, UPT, UR21, 0x58, URZ ;  /* 0x00000058152b7890 */ /* 0x000fe4000fffe0ff */
[----:B------:R-:W-:-:S02]  /*3fc0*/  UIADD3 UR33, UPT, UPT, UR21, 0x40, URZ ;  /* 0x0000004015217890 */ /* 0x000fc4000fffe0ff */
[----:B------:R-:W-:Y:S02]  /*3fd0*/  UIADD3 UR25, UPT, UPT, UR21, 0x48, URZ ;  /* 0x0000004815197890 */ /* 0x000fe4000fffe0ff */
[----:B------:R-:W-:Y:S02]  /*3fe0*/  UIADD3 UR17, UPT, UPT, UR21, 0x50, URZ ;  /* 0x0000005015117890 */ /* 0x000fe4000fffe0ff */
[----:B------:R-:W-:Y:S02]  /*3ff0*/  UISETP.NE.AND.EX UP5, UPT, UR5, URZ, UPT, UP0 ;  /* 0x000000ff0500728c */ /* 0x000fe4000bfa5300 */
[----:B------:R-:W-:Y:S01]  /*4000*/  UISETP.NE.AND UP0, UPT, UR42, 0x1, UPT ;  /* 0x000000012a00788c */ /* 0x000fe2000bf05270 */
[----:B------:R-:W-:Y:S01]  /*4010*/  UMOV UR52, UR53 ;  /* 0x0000003500347c82 */ /* 0x000fe20008000000 */
[----:B------:R-:W-:Y:S01]  /*4020*/  UMOV UR51, UR7 ;  /* 0x0000000700337c82 */ /* 0x000fe20008000000 */
[----:B------:R-:W-:Y:S02]  /*4030*/  UISETP.NE.AND UP0, UPT, UR15, 0x1, UPT ;  /* 0x000000010f00788c */ /* 0x000fe4000bf05270 */
[----:B------:R-:W-:-:S02]  /*4040*/  UPLOP3.LUT UP4, UPT, UPT, UPT, UPT, 0x40, 0x4 ;  /* 0x000000000004789c */ /* 0x000fc40003f8e870 */
[----:B------:R-:W-:Y:S01]  /*4050*/  UISETP.GE.AND UP2, UPT, UR42, 0x1, UPT ;  /* 0x000000012a00788c */ /* 0x000fe2000bf46270 */
[----:B------:R-:W3:Y:S01]  /*4060*/  LDCU.64 UR22, c[0x0][0xb28] ;  /* 0x00016500ff1677ac */ /* 0x000ee20008000a00 */
[----:B------:R-:W-:Y:S02]  /*4070*/  UISETP.NE.AND.EX UP6, UPT, UR39, URZ, UPT, UP6 ;  /* 0x000000ff2700728c */ /* 0x000fe4000bfc5360 */
[----:B------:R-:W-:Y:S02]  /*4080*/  UPRMT UR43, UR8, 0x654, UR43 ;  /* 0x00000654082b7896 */ /* 0x000fe4000800002b */
[----:B------:R-:W-:Y:S02]  /*4090*/  UPRMT UR50, UR8, 0x654, UR33 ;  /* 0x0000065408327896 */ /* 0x000fe40008000021 */
[----:B------:R-:W-:Y:S02]  /*40a0*/  UPRMT UR49, UR8, 0x654, UR25 ;  /* 0x0000065408317896 */ /* 0x000fe40008000019 */
[----:B------:R-:W-:-:S02]  /*40b0*/  UPRMT UR48, UR8, 0x654, UR17 ;  /* 0x0000065408307896 */ /* 0x000fc40008000011 */
[----:B------:R-:W-:Y:S02]  /*40c0*/  USHF.R.U32.HI UR52, URZ, UR45, UR52 ;  /* 0x0000002dff347299 */ /* 0x000fe40008011634 */
[----:B--2---:R-:W-:Y:S02]  /*40d0*/  USHF.R.U32.HI UR51, URZ, UR54, UR51 ;  /* 0x00000036ff337299 */ /* 0x004fe40008011633 */
[----:B------:R-:W-:Y:S02]  /*40e0*/  UISETP.NE.AND UP0, UPT, UR46, 0x1, UPT ;  /* 0x000000012e00788c */ /* 0x000fe4000bf05270 */
[----:B-1----:R-:W-:-:S11]  /*40f0*/  UISETP.NE.AND UP3, UPT, UR4, 0x1, UPT ;  /* 0x000000010400788c */ /* 0x002fd6000bf65270 */
.L_x_85:
[C---:B------:R-:W-:Y:S02]  /*4100*/  LEA R8, R10.reuse, UR21, 0x3 ;  /* 0x000000150a087c11 */ /* 0x040fe4000f8e18ff */
[----:B------:R-:W-:Y:S02]  /*4110*/  SHF.L.U32 R5, R9, 0x1f, RZ ;  /* 0x0000001f09057819 */ /* 0x000fe400000006ff */
[----:B------:R-:W-:Y:S02]  /*4120*/  LEA R6, R10, UR21, 0x4 ;  /* 0x000000150a067c11 */ /* 0x000fe4000f8e20ff */
[----:B-1----:R-:W1:Y:S02]  /*4130*/  SYNCS.PHASECHK.TRANS64.TRYWAIT P0, [R8+URZ+0x90], R5 ;  /* 0x00009005080075a7 */ /* 0x002e6400080011ff */
[----:B-1----:R-:W-:Y:S05]  /*4140*/  @!P0 BRA `(.L_x_75) ;  /* 0x0000005800ec8947 */ /* 0x002fea0003800000 */
.L_x_165:
[----:B-1----:R-:W1:Y:S01]  /*4150*/  LDS.128 R4, [R6+0x120] ;  /* 0x0001200006047984 */ /* 0x002e620000000c00 */
[----:B------:R-:W-:Y:S01]  /*4160*/  UISETP.GE.AND UP0, UPT, UR42, 0x1, UPT ;  /* 0x000000012a00788c */ /* 0x000fe2000bf06270 */
[----:B------:R-:W-:Y:S01]  /*4170*/  @!PT LDS RZ, [RZ] ;  /* 0x00000000fffff984 */ /* 0x000fe20000000800 */
[----:B------:R-:W-:Y:S01]  /*4180*/  @!PT LDS RZ, [RZ] ;  /* 0x00000000fffff984 */ /* 0x000fe20000000800 */
[----:B------:R-:W-:Y:S01]  /*4190*/  @!PT LDS RZ, [RZ] ;  /* 0x00000000fffff984 */ /* 0x000fe20000000800 */
[----:B------:R-:W-:Y:S01]  /*41a0*/  @!PT LDS RZ, [RZ] ;  /* 0x00000000fffff984 */ /* 0x000fe20000000800 */
[----:B------:R2:W-:Y:S06]  /*41b0*/  MEMBAR.ALL.CTA ;  /* 0x0000000000007992 */ /* 0x0005ec0000008000 */
[----:B--2---:R-:W2:Y:S01]  /*41c0*/  FENCE.VIEW.ASYNC.S ;  /* 0x00000000000073c6 */ /* 0x004ea20000000000 */
[----:B-1----:R-:W-:Y:S11]  /*41d0*/  LOP3.LUT P0, RZ, R6, 0x1, RZ, 0xc0, !PT ;  /* 0x0000000106ff7812 */ /* 0x002ff6000780c0ff */
[----:B------:R-:W-:Y:S02]  /*41e0*/  @!UPT UIADD3 URZ, UPT, UPT, URZ, URZ, URZ ;  /* 0x000000fffffff290 */ /* 0x000fe4000fffe0ff */
[----:B--2---:R-:W-:Y:S01]  /*41f0*/  VOTEU.ANY UP2, P0 ;  /* 0x0000000000ff7886 */ /* 0x004fe20000040100 */
[----:B------:R-:W-:Y:S11]  /*4200*/  PLOP3.LUT P0, PT, PT, PT, UP2, 0x80, 0x8 ;  /* 0x000000000008781c */ /* 0x000ff60003f0f028 */
[----:B------:R-:W-:Y:S02]  /*4210*/  @!UPT UIADD3 URZ, UPT, UPT, URZ, URZ, URZ ;  /* 0x000000fffffff290 */ /* 0x000fe4000fffe0ff */
[----:B------:R-:W-:Y:S02]  /*4220*/  @P0 SHF.R.U32.HI R0, RZ, 0x10, R5 ;  /* 0x00000010ff000819 */ /* 0x000fe40000011605 */
[----:B------:R-:W-:Y:S02]  /*4230*/  @P0 MOV R2, R4 ;  /* 0x0000000400020202 */ /* 0x000fe40000000f00 */
[----:B------:R-:W-:Y:S01]  /*4240*/  @P0 R2UR UR4, R0 ;  /* 0x00000000000402ca */ /* 0x000fe200000e0000 */
[----:B------:R-:W-:Y:S01]  /*4250*/  VIADD R0, R8, 0xa0 ;  /* 0x000000a008007836 */ /* 0x000fe20000000000 */
[----:B------:R-:W-:Y:S02]  /*4260*/  @P0 LOP3.LUT R4, R5, 0xffff, RZ, 0xc0, !PT ;  /* 0x0000ffff05040812 */ /* 0x000fe400078ec0ff */
[----:B------:R-:W-:Y:S02]  /*4270*/  @P0 R2UR UR6, R2 ;  /* 0x00000000020602ca */ /* 0x000fe400000e0000 */
[----:B------:R-:W-:Y:S02]  /*4280*/  PRMT R0, RZ, 0x654, R0 ;  /* 0x00000654ff007816 */ /* 0x000fe40000000000 */
[----:B------:R-:W-:Y:S02]  /*4290*/  @P0 R2UR UR5, R4 ;  /* 0x00000000040502ca */ /* 0x000fe400000e0000 */
[----:B------:R1:W-:Y:S03]  /*42a0*/  SYNCS.ARRIVE.TRANS64.RED.A1T0 RZ, [R0+URZ], RZ ;  /* 0x000000ff00ff79a7 */ /* 0x0003e600081004ff */
[----:B------:R-:W-:Y:S04]  /*42b0*/  @UP2 UMOV UR29, UR4 ;  /* 0x00000004001d2c82 */ /* 0x000fe80008000000 */
[----:B------:R-:W-:Y:S04]  /*42c0*/  @UP2 UMOV UR14, UR6 ;  /* 0x00000006000e2c82 */ /* 0x000fe80008000000 */
[----:B------:R-:W-:Y:S01]  /*42d0*/  @UP2 UMOV UR13, UR5 ;  /* 0x00000005000d2c82 */ /* 0x000fe20008000000 */
[----:B------:R-:W-:Y:S05]  /*42e0*/  BRA.U !UP0, `(.L_x_76) ;  /* 0x0000000108c07547 */ /* 0x000fea000b800000 */
[----:B------:R-:W-:Y:S02]  /*42f0*/  UIMAD.WIDE.U32 UR18, UR13, UR47, URZ ;  /* 0x0000002f0d1272a5 */ /* 0x000fe4000f8e00ff */
[----:B------:R-:W-:Y:S02]  /*4300*/  UP2UR UR16, UPR, URZ, 0x4 ;  /* 0x00000004ff107883 */ /* 0x000fe40008000000 */
[----:B------:R-:W-:Y:S02]  /*4310*/  UISETP.NE.AND UP2, UPT, UR46, 0x1, UPT ;  /* 0x000000012e00788c */ /* 0x000fe4000bf45270 */
[----:B------:R-:W-:Y:S02]  /*4320*/  UIMAD.WIDE.U32 UR26, UR14, UR44, URZ ;  /* 0x0000002c0e1a72a5 */ /* 0x000fe4000f8e00ff */
[----:B------:R-:W-:Y:S02]  /*4330*/  USEL UR4, UR37, UR51, !UP2 ;  /* 0x0000003325047287 */ /* 0x000fe4000d000000 */
[----:B------:R-:W-:Y:S02]  /*4340*/  UISETP.NE.AND UP0, UPT, UR15, 0x1, UPT ;  /* 0x000000010f00788c */ /* 0x000fe4000bf05270 */
[----:B------:R-:W-:Y:S02]  /*4350*/  UP2UR UR20, UPR, URZ, 0x2 ;  /* 0x00000002ff147883 */ /* 0x000fe40008000000 */
[----:B------:R-:W-:Y:S02]  /*4360*/  UISETP.NE.AND UP1, UPT, UR42, 0x1, UPT ;  /* 0x000000012a00788c */ /* 0x000fe4000bf25270 */
[----:B---3--:R-:W-:Y:S02]  /*4370*/  UIMAD.WIDE.U32 UR8, UR4, UR22, URZ ;  /* 0x00000016040872a5 */ /* 0x008fe4000f8e00ff */
[----:B------:R-:W-:Y:S01]  /*4380*/  USEL UR7, UR40, UR52, !UP0 ;  /* 0x0000003428077287 */ /* 0x000fe2000c000000 */
[----:B------:R-:W-:Y:S02]  /*4390*/  UMOV UR5, UR19 ;  /* 0x0000001300057c82 */ /* 0x000fe40008000000 */
[----:B------:R-:W-:Y:S02]  /*43a0*/  USHF.R.U32.HI UR6, URZ, UR54, UR5 ;  /* 0x00000036ff067299 */ /* 0x000fe40008011605 */
[----:B------:R-:W-:Y:S02]  /*43b0*/  UIMAD.WIDE.U32 UR10, UR7, UR22, URZ ;  /* 0x00000016070a72a5 */ /* 0x000fe4000f8e00ff */
[----:B------:R-:W-:Y:S02]  /*43c0*/  USEL UR6, UR13, UR6, !UP2 ;  /* 0x000000060d067287 */ /* 0x000fe4000d000000 */
[----:B------:R-:W-:Y:S01]  /*43d0*/  UISETP.NE.AND UP2, UPT, UR16, URZ, UPT ;  /* 0x000000ff1000728c */ /* 0x000fe2000bf45270 */
[----:B------:R-:W-:Y:S02]  /*43e0*/  UMOV UR5, UR27 ;  /* 0x0000001b00057c82 */ /* 0x000fe40008000000 */
[----:B------:R-:W-:Y:S03]  /*43f0*/  USHF.R.U32.HI UR12, URZ, UR45, UR5 ;  /* 0x0000002dff0c7299 */ /* 0x000fe60008011605 */
[----:B------:R-:W-:Y:S02]  /*4400*/  UMOV UR5, UR9 ;  /* 0x0000000900057c82 */ /* 0x000fe40008000000 */
[----:B------:R-:W-:Y:S03]  /*4410*/  @UP1 USHF.R.U32.HI UR4, URZ, UR23, UR5 ;  /* 0x00000017ff041299 */ /* 0x000fe60008011605 */
[----:B------:R-:W-:Y:S01]  /*4420*/  UMOV UR5, UR11 ;  /* 0x0000000b00057c82 */ /* 0x000fe20008000000 */
[----:B------:R-:W-:Y:S02]  /*4430*/  UIMAD UR4, UR42, UR4, URZ ;  /* 0x000000042a0472a4 */ /* 0x000fe4000f8e02ff */
[----:B------:R-:W-:Y:S02]  /*4440*/  @UP1 USHF.R.U32.HI UR7, URZ, UR23, UR5 ;  /* 0x00000017ff071299 */ /* 0x000fe40008011605 */
[----:B------:R-:W-:Y:S02]  /*4450*/  USEL UR5, UR14, UR12, !UP0 ;  /* 0x0000000c0e057287 */ /* 0x000fe4000c000000 */
[----:B------:R-:W-:Y:S02]  /*4460*/  UIMAD.WIDE.U32 UR10, UR6, UR22, URZ ;  /* 0x00000016060a72a5 */ /* 0x000fe4000f8e00ff */
[----:B------:R-:W-:Y:S02]  /*4470*/  UIMAD UR8, UR42, UR7, URZ ;  /* 0x000000072a0872a4 */ /* 0x000fe4000f8e02ff */
[----:B------:R-:W-:Y:S03]  /*4480*/  UISETP.GE.AND UP0, UPT, UR6, UR4, UPT ;  /* 0x000000040600728c */ /* 0x000fe6000bf06270 */
[----:B------:R-:W-:Y:S01]  /*4490*/  UMOV UR4, UR11 ;  /* 0x0000000b00047c82 */ /* 0x000fe20008000000 */
[----:B------:R-:W-:Y:S02]  /*44a0*/  UISETP.GE.OR UP0, UPT, UR5, UR8, UP0 ;  /* 0x000000080500728c */ /* 0x000fe40008706670 */
[----:B------:R-:W-:Y:S02]  /*44b0*/  USHF.R.U32.HI UR4, URZ, UR23, UR4 ;  /* 0x00000017ff047299 */ /* 0x000fe40008011604 */
[----:B------:R-:W-:Y:S02]  /*44c0*/  UIMAD.WIDE.U32 UR8, UR5, UR22, URZ ;  /* 0x00000016050872a5 */ /* 0x000fe4000f8e00ff */
[----:B------:R-:W-:Y:S04]  /*44d0*/  USEL UR10, UR6, UR4, !UP1 ;  /* 0x00000004060a7287 */ /* 0x000fe8000c800000 */
[----:B------:R-:W-:Y:S01]  /*44e0*/  UIADD3 UR11, UPT, UPT, -UR10, URZ, URZ ;  /* 0x000000ff0a0b7290 */ /* 0x000fe2000fffe1ff */
[----:B------:R-:W-:Y:S02]  /*44f0*/  @!UP0 UMOV UR4, UR9 ;  /* 0x0000000900048c82 */ /* 0x000fe40008000000 */
[----:B------:R-:W-:Y:S02]  /*4500*/  @!UP0 USHF.R.U32.HI UR4, URZ, UR23, UR4 ;  /* 0x00000017ff048299 */ /* 0x000fe40008011604 */
[----:B------:R-:W-:Y:S02]  /*4510*/  UIMAD UR8, UR42, UR11, UR6 ;  /* 0x0000000b2a0872a4 */ /* 0x000fe4000f8e0206 */
[----:B------:R-:W-:Y:S02]  /*4520*/  @!UP0 USEL UR4, UR5, UR4, !UP1 ;  /* 0x0000000405048287 */ /* 0x000fe4000c800000 */
[----:B------:R-:W-:Y:S02]  /*4530*/  UISETP.NE.AND UP1, UPT, UR20, URZ, UPT ;  /* 0x000000ff1400728c */ /* 0x000fe4000bf25270 */
[----:B------:R-:W-:Y:S02]  /*4540*/  @!UP0 UIMAD UR8, UR7, UR8, UR4 ;  /* 0x00000008070882a4 */ /* 0x000fe4000f8e0204 */
[----:B------:R-:W-:Y:S02]  /*4550*/  @!UP0 UIADD3 UR9, UPT, UPT, UR10, -UR4, URZ ;  /* 0x800000040a098290 */ /* 0x000fe4000fffe0ff */
[----:B------:R-:W-:Y:S02]  /*4560*/  UIADD3 UR4, UPT, UPT, -UR5, URZ, URZ ;  /* 0x000000ff05047290 */ /* 0x000fe4000fffe1ff */
[----:B------:R-:W-:Y:S02]  /*4570*/  UIADD3 UR7, UPT, UPT, -UR6, URZ, URZ ;  /* 0x000000ff06077290 */ /* 0x000fe4000fffe1ff */
[----:B------:R-:W-:Y:S02]  /*4580*/  @!UP0 UIMAD UR6, UR9, UR42, UR5 ;  /* 0x0000002a090682a4 */ /* 0x000fe4000f8e0205 */
[----:B------:R-:W-:Y:S02]  /*4590*/  UIMAD UR14, UR15, UR4, UR14 ;  /* 0x000000040f0e72a4 */ /* 0x000fe4000f8e020e */
[----:B------:R-:W-:Y:S01]  /*45a0*/  UIMAD UR13, UR46, UR7, UR13 ;  /* 0x000000072e0d72a4 */ /* 0x000fe2000f8e020d */
[----:B------:R-:W-:Y:S02]  /*45b0*/  @!UP0 UMOV UR5, UR8 ;  /* 0x0000000800058c82 */ /* 0x000fe40008000000 */
[----:B------:R-:W-:Y:S02]  /*45c0*/  UIMAD UR14, UR5, UR15, UR14 ;  /* 0x0000000f050e72a4 */ /* 0x000fe4000f8e020e */
[----:B------:R-:W-:Y:S11]  /*45d0*/  UIMAD UR13, UR6, UR46, UR13 ;  /* 0x0000002e060d72a4 */ /* 0x000ff6000f8e020d */
[----:B------:R-:W-:Y:S01]  /*45e0*/  @!UPT UIADD3 URZ, UPT, UPT, URZ, URZ, URZ ;  /* 0x000000fffffff290 */ /* 0x000fe2000fffe0ff */
.L_x_76:
[----:B------:R-:W2:Y:S01]  /*45f0*/  @!UP3 LDCU.128 UR8, c[0x0][0xb10] ;  /* 0x00016200ff08b7ac */ /* 0x000ea20008000c00 */
[----:B------:R-:W-:Y:S02]  /*4600*/  ISETP.NE.U32.AND P0, PT, RZ, UR38, PT ;  /* 0x00000026ff007c0c */ /* 0x000fe4000bf05070 */
[----:B------:R-:W-:Y:S02]  /*4610*/  SHF.L.U32 R4, R11, 0x1f, RZ ;  /* 0x0000001f0b047819 */ /* 0x000fe400000006ff */
[----:B------:R-:W-:Y:S01]  /*4620*/  ISETP.NE.AND.EX P0, PT, RZ, UR39, PT, P0 ;  /* 0x00000027ff007c0c */ /* 0x000fe2000bf05300 */
[----:B------:R-:W4:Y:S01]  /*4630*/  @!UP3 LDCU UR5, c[0x0][0xb0c] ;  /* 0x00016180ff05b7ac */ /* 0x000f220008000800 */
[----:B------:R-:W-:Y:S02]  /*4640*/  USHF.L.U32 UR35, UR30, 0x6, URZ ;  /* 0x000000061e237899 */ /* 0x000fe400080006ff */
[----:B------:R-:W-:Y:S02]  /*4650*/  USHF.L.U32 UR34, UR31, 0x8, URZ ;  /* 0x000000081f227899 */ /* 0x000fe400080006ff */
[----:B--2---:R-:W-:Y:S07]  /*4660*/  UIMAD.WIDE.U32 UR6, UR14, UR8, URZ ;  /* 0x000000080e0672a5 */ /* 0x004fee000f8e00ff */
[----:B------:R-:W-:Y:S01]  /*4670*/  @!UP3 UMOV UR4, UR7 ;  /* 0x000000070004bc82 */ /* 0x000fe20008000000 */
[----:B----4-:R-:W-:Y:S02]  /*4680*/  @!UP3 UISETP.NE.AND UP0, UPT, UR5, 0x1, UPT ;  /* 0x000000010500b88c */ /* 0x010fe4000bf05270 */
[----:B------:R-:W-:Y:S02]  /*4690*/  @!UP3 USHF.R.U32.HI UR4, URZ, UR9, UR4 ;  /* 0x00000009ff04b299 */ /* 0x000fe40008011604 */
[----:B------:R-:W-:Y:S02]  /*46a0*/  UIMAD.WIDE.U32 UR6, UR13, UR11, URZ ;  /* 0x0000000b0d0672a5 */ /* 0x000fe4000f8e00ff */
[----:B------:R-:W-:Y:S02]  /*46b0*/  @!UP3 USEL UR8, UR14, UR4, !UP0 ;  /* 0x000000040e08b287 */ /* 0x000fe4000c000000 */
[----:B------:R-:W-:Y:S03]  /*46c0*/  @!UP3 UISETP.NE.AND UP0, UPT, UR10, 0x1, UPT ;  /* 0x000000010a00b88c */ /* 0x000fe6000bf05270 */
[----:B------:R-:W-:Y:S02]  /*46d0*/  @!UP3 UMOV UR6, UR7 ;  /* 0x000000070006bc82 */ /* 0x000fe40008000000 */
[----:B------:R-:W2:Y:S02]  /*46e0*/  @!UP3 LDCU UR4, c[0x0][0xb20] ;  /* 0x00016400ff04b7ac */ /* 0x000ea40008000800 */
[----:B--2---:R-:W-:Y:S04]  /*46f0*/  @!UP3 USHF.R.U32.HI UR6, URZ, UR4, UR6 ;  /* 0x00000004ff06b299 */ /* 0x004fe80008011606 */
[----:B------:R-:W-:Y:S04]  /*4700*/  @!UP3 USEL UR6, UR13, UR6, !UP0 ;  /* 0x000000060d06b287 */ /* 0x000fe8000c000000 */
[----:B------:R-:W-:Y:S02]  /*4710*/  @!UP3 UIADD3 UR4, UPT, UPT, -UR8, UR6, URZ ;  /* 0x000000060804b290 */ /* 0x000fe4000fffe1ff */
[----:B------:R-:W-:Y:S02]  /*4720*/  @!UP3 UIADD3 UR6, UPT, UPT, UR8, -UR6, URZ ;  /* 0x800000060806b290 */ /* 0x000fe4000fffe0ff */
[----:B------:R-:W-:Y:S02]  /*4730*/  @!UP3 UIMAD UR14, UR4, UR5, UR14 ;  /* 0x00000005040eb2a4 */ /* 0x000fe4000f8e020e */
[----:B------:R-:W-:Y:S01]  /*4740*/  @!UP3 UIMAD UR13, UR6, UR10, UR13 ;  /* 0x0000000a060db2a4 */ /* 0x000fe2000f8e020d */
[----:B------:R-:W-:Y:S11]  /*4750*/  BRA.U UP4, `(.L_x_77) ;  /* 0x0000000104107547 */ /* 0x000ff6000b800000 */
[----:B-1----:R-:W-:Y:S04]  /*4760*/  MOV R0, UR41 ;  /* 0x0000002900007c02 */ /* 0x002fe80008000f00 */
[----:B------:R-:W-:Y:S04]  /*4770*/  SHF.L.U32 R5, R0, 0x1f, RZ ;  /* 0x0000001f00057819 */ /* 0x000fe800000006ff */
[----:B------:R-:W1:Y:S02]  /*4780*/  SYNCS.PHASECHK.TRANS64.TRYWAIT P1, [UR21+0x88], R5 ;  /* 0x00008805ff0075a7 */ /* 0x000e640008021115 */
[----:B-1----:R-:W-:Y:S05]  /*4790*/  @!P1 BRA `(.L_x_78) ;  /* 0x00000054006c9947 */ /* 0x002fea0003800000 */
.L_x_77:
[----:B------:R-:W-:Y:S05]  /*47a0*/  BRA.U !UP6, `(.L_x_79) ;  /* 0x000000010e387547 */ /* 0x000fea000b800000 */
[----:B------:R-:W-:Y:S01]  /*47b0*/  UPLOP3.LUT UP1, UPT, UPT, UPT, UP5, 0x80, 0x8 ;  /* 0x000000000008789c */ /* 0x000fe20003f2f050 */
[----:B-1----:R-:W-:Y:S01]  /*47c0*/  HFMA2 R0, -RZ, RZ, 0, 5.9604644775390625e-08 ;  /* 0x00000001ff007431 */ /* 0x002fe200000001ff */
[----:B------:R-:W1:Y:S01]  /*47d0*/  LDCU.64 UR8, c[0x0][0x358] ;  /* 0x00006b00ff0877ac */ /* 0x000e620008000a00 */
[----:B------:R-:W-:Y:S03]  /*47e0*/  IMAD.MOV.U32 R81, RZ, RZ, 0x1 ;  /* 0x00000001ff517424 */ /* 0x000fe600078e00ff */
[----:B------:R-:W-:Y:S05]  /*47f0*/  PLOP3.LUT P1, PT, PT, PT, UP1, 0x80, 0x8 ;  /* 0x000000000008781c */ /* 0x000fea0003f2f018 */
[----:B------:R-:W2:Y:S01]  /*4800*/  @UP1 LDCU.64 UR4, c[0x0][0x888] ;  /* 0x00011100ff0417ac */ /* 0x000ea20008000a00 */
[----:B------:R-:W-:Y:S07]  /*4810*/  @UP1 UIMAD UR6, UR36, UR38, URZ ;  /* 0x00000026240612a4 */ /* 0x000fee000f8e02ff */
[----:B------:R-:W-:Y:S01]  /*4820*/  @!P1 PRMT R81, R0, 0x7610, R81 ;  /* 0x0000761000519816 */ /* 0x000fe20000000051 */
[----:B--2---:R-:W-:Y:S06]  /*4830*/  @UP1 UIMAD.WIDE UR4, UR6, 0x4, UR4 ;  /* 0x00000004060418a5 */ /* 0x004fec000f8e0204 */
[----:B------:R-:W-:Y:S01]  /*4840*/  IMAD.U32 R6, RZ, RZ, UR4 ;  /* 0x00000004ff067e24 */ /* 0x000fe2000f8e00ff */
[----:B------:R-:W-:Y:S04]  /*4850*/  MOV R7, UR5 ;  /* 0x0000000500077c02 */ /* 0x000fe80008000f00 */
[----:B------:R-:W2:Y:S01]  /*4860*/  @!UP1 LDCU UR4, c[0x0][0x880] ;  /* 0x00011000ff0497ac */ /* 0x000ea20008000800 */
[----:B-1---5:R4:W5:Y:S02]  /*4870*/  @P1 LDG.E R41, desc[UR8][R6.64] ;  /* 0x0000000806291981 */ /* 0x022964000c1e1900 */
[----:B--2-4-:R-:W-:Y:S07]  /*4880*/  @!P1 IMAD.U32 R41, RZ, RZ, UR4 ;  /* 0x00000004ff299e24 */ /* 0x014fee000f8e00ff */
.L_x_79:
[----:B-----5:R-:W-:Y:S01]  /*4890*/  @!P0 FSETP.EQ.AND P2, PT, R41, RZ, PT ;  /* 0x000000ff2900820b */ /* 0x020fe20003f42000 */
[----:B------:R-:W-:Y:S01]  /*48a0*/  @!UPT UIADD3 URZ, UPT, UPT, URZ, URZ, URZ ;  /* 0x000000fffffff290 */ /* 0x000fe2000fffe0ff */
[----:B------:R-:W-:Y:S11]  /*48b0*/  @!P0 BRA `(.L_x_80) ;  /* 0x0000000000148947 */ /* 0x000ff60003800000 */
[----:B------:R-:W-:Y:S02]  /*48c0*/  LOP3.LUT P0, RZ, R81, 0xff, RZ, 0xc0, !PT ;  /* 0x000000ff51ff7812 */ /* 0x000fe4000780c0ff */
[----:B------:R-:W-:Y:S04]  /*48d0*/  PLOP3.LUT P2, PT, PT, PT, UP1, 0x80, 0x8 ;  /* 0x000000000008781c */ /* 0x000fe80003f4f018 */
[----:B------:R-:W-:Y:S07]  /*48e0*/  PLOP3.LUT P2, PT, P2, PT, PT, 0x8, 0x80 ;  /* 0x000000000080781c */ /* 0x000fee000174e170 */
[----:B------:R-:W-:Y:S11]  /*48f0*/  @P0 FSETP.EQ.AND P2, PT, R41, RZ, PT ;  /* 0x000000ff2900020b */ /* 0x000ff60003f42000 */
[----:B------:R-:W-:Y:S02]  /*4900*/  @!UPT UIADD3 URZ, UPT, UPT, URZ, URZ, URZ ;  /* 0x000000fffffff290 */ /* 0x000fe4000fffe0ff */
.L_x_80:
[----:B------:R-:W2:Y:S01]  /*4910*/  SYNCS.PHASECHK.TRANS64.TRYWAIT P0, [UR21+0x60], R4 ;  /* 0x00006004ff0075a7 */ /* 0x000ea20008001115 */
[----:B------:R-:W-:Y:S04]  /*4920*/  ELECT P1, URZ, PT ;  /* 0x0000000000ff782f */ /* 0x000fe80003820000 */
[----:B------:R-:W-:Y:S01]  /*4930*/  PLOP3.LUT P1, PT, P2, P1, PT, 0xf2, 0x2f ;  /* 0x00000000002f781c */ /* 0x000fe20001723e72 */
[----:B------:R-:W-:Y:S01]  /*4940*/  @!UPT UIADD3 URZ, UPT, UPT, URZ, URZ, URZ ;  /* 0x000000fffffff290 */ /* 0x000fe2000fffe0ff */
[----:B--2---:R-:W-:Y:S11]  /*4950*/  @!P0 BRA `(.L_x_81) ;  /* 0x0000005400148947 */ /* 0x004ff60003800000 */
.L_x_168:
[----:B------:R-:W-:Y:S01]  /*4960*/  @!P1 IADD3 R2, P0, PT, R12, 0x580, RZ ;  /* 0x000005800c029810 */ /* 0x000fe20007f1e0ff */
[----:B------:R-:W-:Y:S01]  /*4970*/  VOTEU.ALL UP0, P1 ;  /* 0x0000000000ff7886 */ /* 0x000fe20000800000 */
[----:B------:R-:W-:Y:S01]  /*4980*/  UMOV UR6, 0x0 ;  /* 0x0000000000067882 */ /* 0x000fe20000000000 */
[----:B------:R-:W-:Y:S01]  /*4990*/  UMOV UR7, 0x10000000 ;  /* 0x1000000000077882 */ /* 0x000fe20000000000 */
[----:B------:R-:W-:Y:S01]  /*49a0*/  @!P1 R2UR UR5, R2 ;  /* 0x00000000020592ca */ /* 0x000fe200000e0000 */
[----:B-1----:R-:W-:Y:S01]  /*49b0*/  @!P1 IMAD.X R0, RZ, RZ, R13, P0 ;  /* 0x000000ffff009224 */ /* 0x002fe200000e060d */
[----:B------:R-:W-:Y:S01]  /*49c0*/  @!UP0 UIADD3 UR32, UPT, UPT, UR21, 0x400, URZ ;  /* 0x0000040015208890 */ /* 0x000fe2000fffe0ff */
[----:B------:R-:W-:Y:S03]  /*49d0*/  VOTEU.ALL UP0, P1 ;  /* 0x0000000000ff7886 */ /* 0x000fe60000800000 */
[----:B------:R-:W-:Y:S01]  /*49e0*/  @!P1 R2UR UR4, R0 ;  /* 0x00000000000492ca */ /* 0x000fe200000e0000 */
[----:B------:R-:W-:Y:S06]  /*49f0*/  @!P1 IMAD.MOV.U32 R0, RZ, RZ, 0x2000 ;  /* 0x00002000ff009424 */ /* 0x000fec00078e00ff */
[----:B------:R-:W-:Y:S06]  /*4a00*/  IMAD.U32 R6, RZ, RZ, UR5 ;  /* 0x00000005ff067e24 */ /* 0x000fec000f8e00ff */
[----:B------:R-:W-:Y:S01]  /*4a10*/  IMAD.U32 R7, RZ, RZ, UR4 ;  /* 0x00000004ff077e24 */ /* 0x000fe2000f8e00ff */
[----:B------:R-:W-:Y:S04]  /*4a20*/  @!P1 R2UR UR4, R6 ;  /* 0x00000000060492ca */ /* 0x000fe800000e0000 */
[----:B------:R-:W-:Y:S11]  /*4a30*/  @!P1 R2UR UR5, R7 ;  /* 0x00000000070592ca */ /* 0x000ff600000e0000 */
[----:B------:R-:W-:Y:S02]  /*4a40*/  @!UPT UIADD3 URZ, UPT, UPT, URZ, URZ, URZ ;  /* 0x000000fffffff290 */ /* 0x000fe4000fffe0ff */
[----:B------:R1:W-:Y:S01]  /*4a50*/  @!UP0 UTMALDG.3D [UR32], [UR4], desc[UR6] ;  /* 0x00000620040085b4 */ /* 0x0003e20008011000 */
[----:B------:R1:W-:Y:S01]  /*4a60*/  @!P1 SYNCS.ARRIVE.TRANS64.RED.A0TR RZ, [UR21+0x40], R0 ;  /* 0x00004000ffff99a7 */ /* 0x0003e20008300415 */
[----:B------:R-:W-:Y:S01]  /*4a70*/  SYNCS.ARRIVE.TRANS64.RED.A1T0 RZ, [UR50], RZ ;  /* 0x000000ffffff79a7 */ /* 0x000fe20008100432 */
[----:B------:R-:W2:Y:S02]  /*4a80*/  SYNCS.PHASECHK.TRANS64.TRYWAIT P0, [UR21+0x68], R4 ;  /* 0x00006804ff0075a7 */ /* 0x000ea40008001115 */
[----:B-12---:R-:W-:Y:S05]  /*4a90*/  @!P0 BRA `(.L_x_82) ;  /* 0x0000005000dc8947 */ /* 0x006fea0003800000 */
.L_x_170:
[----:B------:R-:W-:Y:S01]  /*4aa0*/  @!P1 IADD3 R2, P0, PT, R12, 0x580, RZ ;  /* 0x000005800c029810 */ /* 0x000fe20007f1e0ff */
[----:B------:R-:W-:Y:S01]  /*4ab0*/  VOTEU.ALL UP0, P1 ;  /* 0x0000000000ff7886 */ /* 0x000fe20000800000 */
[----:B------:R-:W-:Y:S01]  /*4ac0*/  UMOV UR6, 0x0 ;  /* 0x0000000000067882 */ /* 0x000fe20000000000 */
[----:B------:R-:W-:Y:S01]  /*4ad0*/  UMOV UR7, 0x10000000 ;  /* 0x1000000000077882 */ /* 0x000fe20000000000 */
[----:B------:R-:W-:Y:S01]  /*4ae0*/  @!P1 R2UR UR5, R2 ;  /* 0x00000000020592ca */ /* 0x000fe200000e0000 */
[----:B------:R-:W-:Y:S01]  /*4af0*/  @!P1 IMAD.X R0, RZ, RZ, R13, P0 ;  /* 0x000000ffff009224 */ /* 0x000fe200000e060d */
[----:B------:R-:W-:Y:S02]  /*4b00*/  @!UP0 UIADD3 UR26, UPT, UPT, UR34, 0x40, URZ ;  /* 0x00000040221a8890 */ /* 0x000fe4000fffe0ff */
[----:B------:R-:W-:Y:S02]  /*4b10*/  @!UP0 UIADD3 UR24, UPT, UPT, UR21, 0x2400, URZ ;  /* 0x0000240015188890 */ /* 0x000fe4000fffe0ff */
[----:B------:R-:W-:Y:S01]  /*4b20*/  @!P1 R2UR UR4, R0 ;  /* 0x00000000000492ca */ /* 0x000fe200000e0000 */
[----:B------:R-:W-:Y:S01]  /*4b30*/  VOTEU.ALL UP0, P1 ;  /* 0x0000000000ff7886 */ /* 0x000fe20000800000 */
[----:B------:R-:W-:Y:S01]  /*4b40*/  @!P1 IMAD.MOV.U32 R0, RZ, RZ, 0x2000 ;  /* 0x00002000ff009424 */ /* 0x000fe200078e00ff */
[----:B------:R-:W-:Y:S01]  /*4b50*/  UMOV UR27, UR35 ;  /* 0x00000023001b7c82 */ /* 0x000fe20008000000 */
[----:B------:R-:W-:Y:S03]  /*4b60*/  UMOV UR28, UR36 ;  /* 0x00000024001c7c82 */ /* 0x000fe60008000000 */
        /* <DEDUP_REMOVED lines=8> */
[----:B------:R-:W4:Y:S02]  /*4bf0*/  SYNCS.PHASECHK.TRANS64.TRYWAIT P0, [UR21+0x70], R4 ;  /* 0x00007004ff0075a7 */ /* 0x000f240008001115 */
[----:B--2-4-:R-:W-:Y:S05]  /*4c00*/  @!P0 BRA `(.L_x_83) ;  /* 0x0000005000988947 */ /* 0x014fea0003800000 */
.L_x_172:
[----:B------:R-:W-:Y:S01]  /*4c10*/  @!P1 IADD3 R2, P0, PT, R12, 0x580, RZ ;  /* 0x000005800c029810 */ /* 0x000fe20007f1e0ff */
[----:B------:R-:W-:Y:S01]  /*4c20*/  VOTEU.ALL UP0, P1 ;  /* 0x0000000000ff7886 */ /* 0x000fe20000800000 */
[----:B------:R-:W-:Y:S01]  /*4c30*/  UMOV UR6, 0x0 ;  /* 0x0000000000067882 */ /* 0x000fe20000000000 */
[----:B------:R-:W-:Y:S01]  /*4c40*/  UMOV UR7, 0x10000000 ;  /* 0x1000000000077882 */ /* 0x000fe20000000000 */
[----:B------:R-:W-:Y:S01]  /*4c50*/  @!P1 R2UR UR5, R2 ;  /* 0x00000000020592ca */ /* 0x000fe200000e0000 */
[----:B------:R-:W-:Y:S01]  /*4c60*/  @!P1 IMAD.X R0, RZ, RZ, R13, P0 ;  /* 0x000000ffff009224 */ /* 0x000fe200000e060d */
[----:B------:R-:W-:Y:S01]  /*4c70*/  @!UP0 UIADD3 UR18, UPT, UPT, UR34, 0x80, URZ ;  /* 0x0000008022128890 */ /* 0x000fe2000fffe0ff */
[----:B------:R-:W-:Y:S01]  /*4c80*/  VIADD R10, R10, 0x1 ;  /* 0x000000010a0a7836 */ /* 0x000fe20000000000 */
        /* <DEDUP_REMOVED lines=16> */
.L_x_174:
[----:B------:R-:W-:Y:S01]  /*4d90*/  @!P1 IADD3 R2, P0, PT, R12, 0x580, RZ ;  /* 0x000005800c029810 */ /* 0x000fe20007f1e0ff */
[----:B------:R-:W-:Y:S01]  /*4da0*/  VOTEU.ALL UP0, P1 ;  /* 0x0000000000ff7886 */ /* 0x000fe20000800000 */
[----:B------:R-:W-:Y:S01]  /*4db0*/  UMOV UR6, 0x0 ;  /* 0x0000000000067882 */ /* 0x000fe20000000000 */
[----:B------:R-:W-:Y:S01]  /*4dc0*/  UMOV UR7, 0x10000000 ;  /* 0x1000000000077882 */ /* 0x000fe20000000000 */
[----:B------:R-:W-:Y:S01]  /*4dd0*/  @!P1 R2UR UR5, R2 ;  /* 0x00000000020592ca */ /* 0x000fe200000e0000 */
[----:B------:R-:W-:Y:S01]  /*4de0*/  @!P1 IMAD.X R0, RZ, RZ, R13, P0 ;  /* 0x000000ffff009224 */ /* 0x000fe200000e060d */
[----:B------:R-:W-:Y:S01]  /*4df0*/  @!UP0 UIADD3 UR10, UPT, UPT, UR34, 0xc0, URZ ;  /* 0x000000c0220a8890 */ /* 0x000fe2000fffe0ff */
[----:B------:R-:W-:Y:S01]  /*4e00*/  R2UR UR18, R83 ;  /* 0x00000000531272ca */ /* 0x000fe200000e0000 */
[----:B------:R-:W-:Y:S01]  /*4e10*/  @!UP0 UIADD3 UR8, UPT, UPT, UR21, 0x6400, URZ ;  /* 0x0000640015088890 */ /* 0x000fe2000fffe0ff */
[----:B------:R-:W-:Y:S01]  /*4e20*/  R2UR UR16, R84 ;  /* 0x00000000541072ca */ /* 0x000fe200000e0000 */
[----:B------:R-:W-:Y:S01]  /*4e30*/  @!UP0 UIADD3 UR9, UPT, UPT, UR21, 0x58, URZ ;  /* 0x0000005815098890 */ /* 0x000fe2000fffe0ff */
[----:B------:R-:W-:Y:S01]  /*4e40*/  @!P1 R2UR UR4, R0 ;  /* 0x00000000000492ca */ /* 0x000fe200000e0000 */
[----:B------:R-:W-:Y:S01]  /*4e50*/  VOTEU.ALL UP0, P1 ;  /* 0x0000000000ff7886 */ /* 0x000fe20000800000 */
[----:B------:R-:W-:Y:S01]  /*4e60*/  UMOV UR11, UR35 ;  /* 0x00000023000b7c82 */ /* 0x000fe20008000000 */
[----:B------:R-:W-:Y:S01]  /*4e70*/  UMOV UR12, UR36 ;  /* 0x00000024000c7c82 */ /* 0x000fe20008000000 */
[C---:B------:R-:W-:Y:S01]  /*4e80*/  ISETP.NE.AND P0, PT, R10.reuse, 0x2, PT ;  /* 0x000000020a00780c */ /* 0x040fe20003f05270 */
[----:B------:R-:W-:Y:S01]  /*4e90*/  UMOV UR36, UR29 ;  /* 0x0000001d00247c82 */ /* 0x000fe20008000000 */
[----:B-1----:R-:W-:Y:S01]  /*4ea0*/  IMAD.U32 R4, RZ, RZ, UR5 ;  /* 0x00000005ff047e24 */ /* 0x002fe2000f8e00ff */
[----:B------:R-:W-:Y:S01]  /*4eb0*/  LOP3.LUT R11, R11, 0x1, RZ, 0x3c, !PT ;  /* 0x000000010b0b7812 */ /* 0x000fe200078e3cff */
[----:B------:R-:W-:Y:S01]  /*4ec0*/  UPLOP3.LUT UP4, UPT, UPT, UPT, UPT, 0x80, 0x8 ;  /* 0x000000000008789c */ /* 0x000fe20003f8f070 */
[----:B------:R-:W-:Y:S01]  /*4ed0*/  SEL R0, RZ, 0x1, P0 ;  /* 0x00000001ff007807 */ /* 0x000fe20000000000 */
[----:B------:R-:W-:Y:S01]  /*4ee0*/  UIADD3 UR31, UPT, UPT, UR13, UR18, URZ ;  /* 0x000000120d1f7290 */ /* 0x000fe2000fffe0ff */
[----:B------:R-:W-:Y:S01]  /*4ef0*/  SEL R10, R10, RZ, P0 ;  /* 0x000000ff0a0a7207 */ /* 0x000fe20000000000 */
[----:B------:R-:W-:Y:S01]  /*4f00*/  UIADD3 UR30, UPT, UPT, UR14, UR16, URZ ;  /* 0x000000100e1e7290 */ /* 0x000fe2000fffe0ff */
[----:B------:R-:W-:Y:S01]  /*4f10*/  IMAD.U32 R5, RZ, RZ, UR4 ;  /* 0x00000004ff057e24 */ /* 0x000fe2000f8e00ff */
[----:B------:R-:W-:Y:S02]  /*4f20*/  @!P1 R2UR UR4, R4 ;  /* 0x00000000040492ca */ /* 0x000fe400000e0000 */
[----:B------:R-:W-:Y:S02]  /*4f30*/  LOP3.LUT R9, R9, R0, RZ, 0x3c, !PT ;  /* 0x0000000009097212 */ /* 0x000fe400078e3cff */
[----:B------:R-:W-:Y:S11]  /*4f40*/  @!P1 R2UR UR5, R5 ;  /* 0x00000000050592ca */ /* 0x000ff600000e0000 */
[----:B------:R-:W-:Y:S02]  /*4f50*/  @!UPT UIADD3 URZ, UPT, UPT, URZ, URZ, URZ ;  /* 0x000000fffffff290 */ /* 0x000fe4000fffe0ff */
[----:B------:R1:W-:Y:S01]  /*4f60*/  @!UP0 UTMALDG.3D [UR8], [UR4], desc[UR6] ;  /* 0x00000608040085b4 */ /* 0x0003e20008011000 */
[----:B------:R1:W-:Y:S01]  /*4f70*/  @!P1 SYNCS.ARRIVE.TRANS64.RED.A0TR RZ, [UR21+0x58], R3 ;  /* 0x00005803ffff99a7 */ /* 0x0003e20008300415 */
[----:B------:R-:W-:Y:S01]  /*4f80*/  SYNCS.ARRIVE.TRANS64.RED.A1T0 RZ, [UR43], RZ ;  /* 0x000000ffffff79a7 */ /* 0x000fe2000810042b */
[----:B------:R-:W-:Y:S05]  /*4f90*/  BRA.U UP2, `(.L_x_85) ;  /* 0xfffffff102587547 */ /* 0x000fea000b83ffff */
[----:B-1----:R-:W-:-:S04]  /*4fa0*/  SHF.L.U32 R3, R11, 0x1f, RZ ;  /* 0x0000001f0b037819 */ /* 0x002fc800000006ff */
[----:B------:R-:W1:Y:S02]  /*4fb0*/  SYNCS.PHASECHK.TRANS64.TRYWAIT P0, [UR21+0x60], R3 ;  /* 0x00006003ff0075a7 */ /* 0x000e640008001115 */
[----:B-1----:R-:W-:Y:S05]  /*4fc0*/  @!P0 BRA `(.L_x_86) ;  /* 0x0000004c00d88947 */ /* 0x002fea0003800000 */
.L_x_176:
[----:B------:R-:W2:Y:S02]  /*4fd0*/  SYNCS.PHASECHK.TRANS64.TRYWAIT P0, [UR21+0x68], R3 ;  /* 0x00006803ff0075a7 */ /* 0x000ea40008001115 */
[----:B--2---:R-:W-:Y:S05]  /*4fe0*/  @!P0 BRA `(.L_x_87) ;  /* 0x0000004c00e88947 */ /* 0x004fea0003800000 */
.L_x_178:
[----:B------:R-:W2:Y:S02]  /*4ff0*/  SYNCS.PHASECHK.TRANS64.TRYWAIT P0, [UR21+0x70], R3 ;  /* 0x00007003ff0075a7 */ /* 0x000ea40008001115 */
[----:B--2---:R-:W-:Y:S05]  /*5000*/  @!P0 BRA `(.L_x_88) ;  /* 0x0000004c00f88947 */ /* 0x004fea0003800000 */
.L_x_180:
[----:B-1----:R-:W-:-:S07]  /*5010*/  MOV R0, UR21 ;  /* 0x0000001500007c02 */ /* 0x002fce0008000f00 */
.L_x_89:
[----:B-1----:R-:W-:-:S04]  /*5020*/  SHF.L.U32 R3, R11, 0x1f, RZ ;  /* 0x0000001f0b037819 */ /* 0x002fc800000006ff */
[----:B------:R1:W2:Y:S03]  /*5030*/  SYNCS.PHASECHK.TRANS64.TRYWAIT P0, [R0+URZ+0x78], R3 ;  /* 0x00007803000075a7 */ /* 0x0002a600080011ff */
[----:B--2---:R-:W-:Y:S05]  /*5040*/  @!P0 NANOSLEEP.SYNCS 0x989680 ;  /* 0x009896800000895d */ /* 0x004fea0003900000 */
[----:B------:R-:W2:Y:S02]  /*5050*/  @!P0 SYNCS.PHASECHK.TRANS64 P0, [R0+URZ+0x78], R3 ;  /* 0x00007803000085a7 */ /* 0x000ea400080010ff */
[----:B--23--:R-:W-:Y:S05]  /*5060*/  @P0 EXIT ;  /* 0x000000000000094d */ /* 0x00cfea0003800000 */
[----:B------:R-:W-:Y:S05]  /*5070*/  BRA `(.L_x_89) ;  /* 0xfffffffc00e87947 */ /* 0x000fea000383ffff */
.L_x_74:
[----:B------:R-:W-:-:S06]  /*5080*/  UISETP.GE.AND UP0, UPT, UR18, 0x4, UPT ;  /* 0x000000041200788c */ /* 0x000fcc000bf06270 */
[----:B------:R-:W-:-:S13]  /*5090*/  PLOP3.LUT P0, PT, PT, PT, UP0, 0x80, 0x8 ;  /* 0x000000000008781c */ /* 0x000fda0003f0f008 */
[----:B-1----:R-:W-:Y:S05]  /*50a0*/  @!P0 EXIT ;  /* 0x000000000000894d */ /* 0x002fea0003800000 */
[----:B------:R-:W1:Y:S08]  /*50b0*/  S2UR UR4, SR_CgaCtaId ;  /* 0x00000000000479c3 */ /* 0x000e700000008800 */
[----:B------:R-:W-:Y:S01]  /*50c0*/  BAR.SYNC.DEFER_BLOCKING 0x6, 0xa0 ;  /* 0x0182800000007b1d */ /* 0x000fe20000010000 */
[C---:B------:R-:W-:Y:S01]  /*50d0*/  IMAD.SHL.U32 R5, R94.reuse, 0x40, RZ ;  /* 0x000000405e057824 */ /* 0x040fe200078e00ff */
[C---:B------:R-:W-:Y:S01]  /*50e0*/  R2P PR, R94.reuse, 0x6 ;  /* 0x000000065e007804 */ /* 0x040fe20000000000 */
[C---:B------:R-:W-:Y:S01]  /*50f0*/  IMAD.SHL.U32 R2, R94.reuse, 0x8, RZ ;  /* 0x000000085e027824 */ /* 0x040fe200078e00ff */
[----:B------:R-:W-:Y:S01]  /*5100*/  CS2R R88, SRZ ;  /* 0x0000000000587805 */ /* 0x000fe2000001ff00 */
[----:B------:R-:W-:Y:S01]  /*5110*/  IMAD.U32 R37, R94, 0x10000, RZ ;  /* 0x000100005e257824 */ /* 0x000fe200078e00ff */
[----:B------:R-:W-:-:S02]  /*5120*/  UMOV UR44, 0x400 ;  /* 0x00000400002c7882 */ /* 0x000fc40000000000 */
[----:B------:R-:W2:Y:S01]  /*5130*/  LDC.64 R78, c[0x0][0x8b0] ;  /* 0x00022c00ff4e7b82 */ /* 0x000ea20000000a00 */
[C---:B------:R-:W-:Y:S01]  /*5140*/  LOP3.LUT R3, R5.reuse, 0x1c0, RZ, 0xc0, !PT ;  /* 0x000001c005037812 */ /* 0x040fe200078ec0ff */
[----:B------:R-:W-:Y:S01]  /*5150*/  IMAD.SHL.U32 R80, R94, 0x20, RZ ;  /* 0x000000205e507824 */ /* 0x000fe200078e00ff */
[----:B------:R-:W-:Y:S01]  /*5160*/  LOP3.LUT R5, R5, 0x200, RZ, 0xc0, !PT ;  /* 0x0000020005057812 */ /* 0x000fe200078ec0ff */
[----:B------:R-:W-:Y:S01]  /*5170*/  IMAD.MOV.U32 R92, RZ, RZ, 0x20 ;  /* 0x00000020ff5c7424 */ /* 0x000fe200078e00ff */
[----:B------:R-:W-:Y:S01]  /*5180*/  LOP3.LUT R2, R3, 0x38, R2, 0xf8, !PT ;  /* 0x0000003803027812 */ /* 0x000fe200078ef802 */
[----:B------:R-:W-:Y:S01]  /*5190*/  IMAD.MOV.U32 R91, RZ, RZ, 0x1 ;  /* 0x00000001ff5b7424 */ /* 0x000fe200078e00ff */
[----:B------:R-:W-:Y:S01]  /*51a0*/  SHF.R.U32.HI R3, RZ, 0x1, R94 ;  /* 0x00000001ff037819 */ /* 0x000fe2000001165e */
[----:B------:R-:W3:Y:S01]  /*51b0*/  LDC.64 R76, c[0x0][0x8a8] ;  /* 0x00022a00ff4c7b82 */ /* 0x000ee20000000a00 */
[----:B------:R-:W-:Y:S01]  /*51c0*/  LOP3.LUT R37, R37, 0x600000, RZ, 0xc0, !PT ;  /* 0x0060000025257812 */ /* 0x000fe200078ec0ff */
[----:B------:R-:W-:Y:S01]  /*51d0*/  IMAD.MOV.U32 R36, RZ, RZ, RZ ;  /* 0x000000ffff247224 */ /* 0x000fe200078e00ff */
[----:B------:R-:W-:Y:S01]  /*51e0*/  LOP3.LUT R80, R5, 0xc00, R80, 0xf8, !PT ;  /* 0x00000c0005507812 */ /* 0x000fe200078ef850 */
[----:B------:R-:W-:Y:S01]  /*51f0*/  IMAD.MOV.U32 R90, RZ, RZ, RZ ;  /* 0x000000ffff5a7224 */ /* 0x000fe200078e00ff */
[----:B------:R-:W-:Y:S01]  /*5200*/  LOP3.LUT R3, R2, 0x8, R3, 0x78, !PT ;  /* 0x0000000802037812 */ /* 0x000fe200078e7803 */
[----:B------:R-:W4:Y:S01]  /*5210*/  LDCU UR59, c[0x0][0x370] ;  /* 0x00006e00ff3b77ac */ /* 0x000f220008000800 */
[----:B------:R-:W-:-:S02]  /*5220*/  SEL R93, R92, 0xffffffe0, !P2 ;  /* 0xffffffe05c5d7807 */ /* 0x000fc40005000000 */
[----:B------:R-:W-:Y:S01]  /*5230*/  LOP3.LUT R80, R80, R3, RZ, 0xfc, !PT ;  /* 0x0000000350507212 */ /* 0x000fe200078efcff */
[----:B-1----:R-:W-:Y:S01]  /*5240*/  ULEA UR44, UR4, UR44, 0x18 ;  /* 0x0000002c042c7291 */ /* 0x002fe2000f8ec0ff */
[----:B------:R-:W-:Y:S01]  /*5250*/  LOP3.LUT R94, R94, 0x60, RZ, 0xc0, !PT ;  /* 0x000000605e5e7812 */ /* 0x000fe200078ec0ff */
[----:B------:R-:W1:Y:S01]  /*5260*/  LDCU UR43, c[0x0][0xb0c] ;  /* 0x00016180ff2b77ac */ /* 0x000e620008000800 */
[----:B------:R-:W-:Y:S01]  /*5270*/  SEL R92, R92, 0xffffffe0, !P1 ;  /* 0xffffffe05c5c7807 */ /* 0x000fe20004800000 */
[----:B------:R-:W-:Y:S01]  /*5280*/  UIADD3 UR4, UPT, UPT, UR44, 0x400, URZ ;  /* 0x000004002c047890 */ /* 0x000fe2000fffe0ff */
[----:B------:R-:W1:Y:S04]  /*5290*/  LDCU UR39, c[0x0][0xb30] ;  /* 0x00016600ff2777ac */ /* 0x000e680008000800 */
[----:B------:R-:W4:Y:S01]  /*52a0*/  LDS R0, [UR44+0x140] ;  /* 0x0001402cff007984 */ /* 0x000f220008000800 */
[----:B------:R-:W-:Y:S01]  /*52b0*/  IMAD.U32 R86, RZ, RZ, UR4 ;  /* 0x00000004ff567e24 */ /* 0x000fe2000f8e00ff */
[----:B------:R-:W1:Y:S01]  /*52c0*/  LDCU.64 UR56, c[0x0][0x888] ;  /* 0x00011100ff3877ac */ /* 0x000e620008000a00 */
[----:B------:R-:W1:Y:S01]  /*52d0*/  LDCU.64 UR40, c[0x0][0xb28] ;  /* 0x00016500ff2877ac */ /* 0x000e620008000a00 */
[----:B------:R-:W1:Y:S01]  /*52e0*/  LDCU.64 UR62, c[0x0][0x890] ;  /* 0x00011200ff3e77ac */ /* 0x000e620008000a00 */
[----:B------:R-:W1:Y:S01]  /*52f0*/  LDCU.128 UR52, c[0x0][0xb10] ;  /* 0x00016200ff3477ac */ /* 0x000e620008000c00 */
[----:B------:R-:W1:Y:S01]  /*5300*/  LDCU UR58, c[0x0][0x374] ;  /* 0x00006e80ff3a77ac */ /* 0x000e620008000800 */
[----:B------:R-:W-:Y:S01]  /*5310*/  UMOV UR47, URZ ;  /* 0x000000ff002f7c82 */ /* 0x000fe20008000000 */
[----:B------:R-:W-:Y:S01]  /*5320*/  UMOV UR46, URZ ;  /* 0x000000ff002e7c82 */ /* 0x000fe20008000000 */
[----:B-1234-:R-:W-:-:S07]  /*5330*/  IMAD.IADD R37, R0, 0x1, R37 ;  /* 0x0000000100257824 */ /* 0x01efce00078e0225 */
.L_x_133:
[C---:B------:R-:W-:Y:S02]  /*5340*/  LEA R3, R88.reuse, UR44, 0x3 ;  /* 0x0000002c58037c11 */ /* 0x040fe4000f8e18ff */
[----:B------:R-:W-:Y:S02]  /*5350*/  SHF.L.U32 R0, R89, 0x1f, RZ ;  /* 0x0000001f59007819 */ /* 0x000fe400000006ff */
[----:B------:R-:W-:Y:S02]  /*5360*/  LEA R5, R88, UR44, 0x4 ;  /* 0x0000002c58057c11 */ /* 0x000fe4000f8e20ff */
[----:B-1----:R-:W1:Y:S02]  /*5370*/  SYNCS.PHASECHK.TRANS64.TRYWAIT P0, [R3+URZ+0x90], R0 ;  /* 0x00009000030075a7 */ /* 0x002e6400080011ff */
[----:B-1----:R-:W-:Y:S05]  /*5380*/  @!P0 BRA `(.L_x_90) ;  /* 0x0000004c00308947 */ /* 0x002fea0003800000 */
.L_x_181:
[----:B------:R-:W2:Y:S01]  /*5390*/  LDS.128 R4, [R5+0x120] ;  /* 0x0001200005047984 */ /* 0x000ea20000000c00 */
[----:B------:R-:W-:Y:S01]  /*53a0*/  UISETP.GE.AND UP0, UPT, UR42, 0x1, UPT ;  /* 0x000000012a00788c */ /* 0x000fe2000bf06270 */
[----:B------:R-:W-:Y:S01]  /*53b0*/  @!PT LDS RZ, [RZ] ;  /* 0x00000000fffff984 */ /* 0x000fe20000000800 */
[----:B------:R-:W-:Y:S01]  /*53c0*/  @!PT LDS RZ, [RZ] ;  /* 0x00000000fffff984 */ /* 0x000fe20000000800 */
[----:B------:R-:W-:Y:S01]  /*53d0*/  @!PT LDS RZ, [RZ] ;  /* 0x00000000fffff984 */ /* 0x000fe20000000800 */
[----:B------:R-:W-:Y:S01]  /*53e0*/  @!PT LDS RZ, [RZ] ;  /* 0x00000000fffff984 */ /* 0x000fe20000000800 */
[----:B------:R3:W-:Y:S06]  /*53f0*/  MEMBAR.ALL.CTA ;  /* 0x0000000000007992 */ /* 0x0007ec0000008000 */
[----:B---3--:R-:W3:Y:S01]  /*5400*/  FENCE.VIEW.ASYNC.S ;  /* 0x00000000000073c6 */ /* 0x008ee20000000000 */
[----:B--2---:R-:W-:Y:S11]  /*5410*/  LOP3.LUT P0, RZ, R6, 0x1, RZ, 0xc0, !PT ;  /* 0x0000000106ff7812 */ /* 0x004ff6000780c0ff */
[----:B------:R-:W-:Y:S02]  /*5420*/  @!UPT UIADD3 URZ, UPT, UPT, URZ, URZ, URZ ;  /* 0x000000fffffff290 */ /* 0x000fe4000fffe0ff */
[----:B---3--:R-:W-:Y:S01]  /*5430*/  VOTEU.ANY UP1, P0 ;  /* 0x0000000000ff7886 */ /* 0x008fe20000020100 */
[----:B------:R-:W-:Y:S01]  /*5440*/  PLOP3.LUT P0, PT, PT, PT, UP1, 0x80, 0x8 ;  /* 0x000000000008781c */ /* 0x000fe20003f0f018 */
[----:B------:R-:W-:Y:S11]  /*5450*/  UP2UR UR61, UPR, URZ, 0x2 ;  /* 0x00000002ff3d7883 */ /* 0x000ff60008000000 */
[----:B------:R-:W-:Y:S01]  /*5460*/  @!UPT UIADD3 URZ, UPT, UPT, URZ, URZ, URZ ;  /* 0x000000fffffff290 */ /* 0x000fe2000fffe0ff */
[----:B-1----:R-:W-:Y:S02]  /*5470*/  @P0 SHF.R.U32.HI R0, RZ, 0x10, R5 ;  /* 0x00000010ff000819 */ /* 0x002fe40000011605 */
        /* <DEDUP_REMOVED lines=12> */
[----:B------:R-:W2:Y:S01]  /*5540*/  LDCU UR12, c[0x0][0xb20] ;  /* 0x00016400ff0c77ac */ /* 0x000ea20008000800 */
[----:B------:R-:W-:Y:S02]  /*5550*/  UIMAD.WIDE.U32 UR4, UR58, UR55, URZ ;  /* 0x000000373a0472a5 */ /* 0x000fe4000f8e00ff */
[----:B------:R-:W-:Y:S02]  /*5560*/  UIMAD.WIDE.U32 UR6, UR59, UR52, URZ ;  /* 0x000000343b0672a5 */ /* 0x000fe4000f8e00ff */
[----:B------:R-:W-:Y:S02]  /*5570*/  UISETP.NE.AND UP0, UPT, UR54, 0x1, UPT ;  /* 0x000000013600788c */ /* 0x000fe4000bf05270 */
[----:B------:R-:W-:Y:S02]  /*5580*/  UIMAD.WIDE.U32 UR8, UR37, UR55, URZ ;  /* 0x00000037250872a5 */ /* 0x000fe4000f8e00ff */
[----:B------:R-:W-:Y:S02]  /*5590*/  UIMAD.WIDE.U32 UR10, UR38, UR52, URZ ;  /* 0x00000034260a72a5 */ /* 0x000fe4000f8e00ff */
[----:B------:R-:W-:Y:S02]  /*55a0*/  UISETP.NE.AND UP1, UPT, UR43, 0x1, UPT ;  /* 0x000000012b00788c */ /* 0x000fe4000bf25270 */
[----:B------:R-:W-:Y:S01]  /*55b0*/  UISETP.NE.AND UP2, UPT, UR42, 0x1, UPT ;  /* 0x000000012a00788c */ /* 0x000fe2000bf45270 */
[----:B------:R-:W-:Y:S02]  /*55c0*/  UMOV UR4, UR5 ;  /* 0x0000000500047c82 */ /* 0x000fe40008000000 */
[----:B--2---:R-:W-:Y:S03]  /*55d0*/  USHF.R.U32.HI UR5, URZ, UR12, UR4 ;  /* 0x0000000cff057299 */ /* 0x004fe60008011604 */
[----:B------:R-:W-:Y:S02]  /*55e0*/  UMOV UR4, UR7 ;  /* 0x0000000700047c82 */ /* 0x000fe40008000000 */
[----:B------:R-:W-:Y:S02]  /*55f0*/  USHF.R.U32.HI UR7, URZ, UR53, UR4 ;  /* 0x00000035ff077299 */ /* 0x000fe40008011604 */
[----:B------:R-:W-:Y:S02]  /*5600*/  USEL UR4, UR58, UR5, !UP0 ;  /* 0x000000053a047287 */ /* 0x000fe4000c000000 */
[----:B------:R-:W-:Y:S01]  /*5610*/  USEL UR7, UR59, UR7, !UP1 ;  /* 0x000000073b077287 */ /* 0x000fe2000c800000 */
[----:B------:R-:W-:Y:S01]  /*5620*/  UMOV UR5, UR9 ;  /* 0x0000000900057c82 */ /* 0x000fe20008000000 */
[----:B------:R-:W-:Y:S02]  /*5630*/  UIMAD.WIDE.U32 UR8, UR4, UR40, URZ ;  /* 0x00000028040872a5 */ /* 0x000fe4000f8e00ff */
[----:B------:R-:W-:Y:S03]  /*5640*/  USHF.R.U32.HI UR6, URZ, UR12, UR5 ;  /* 0x0000000cff067299 */ /* 0x000fe60008011605 */
[----:B------:R-:W-:Y:S01]  /*5650*/  UMOV UR5, UR11 ;  /* 0x0000000b00057c82 */ /* 0x000fe20008000000 */
[----:B------:R-:W-:Y:S02]  /*5660*/  UIMAD.WIDE.U32 UR10, UR7, UR40, URZ ;  /* 0x00000028070a72a5 */ /* 0x000fe4000f8e00ff */
[----:B------:R-:W-:Y:S02]  /*5670*/  USHF.R.U32.HI UR12, URZ, UR53, UR5 ;  /* 0x00000035ff0c7299 */ /* 0x000fe40008011605 */
[----:B------:R-:W-:Y:S01]  /*5680*/  USEL UR6, UR37, UR6, !UP0 ;  /* 0x0000000625067287 */ /* 0x000fe2000c000000 */
[----:B------:R-:W-:Y:S02]  /*5690*/  UMOV UR5, UR9 ;  /* 0x0000000900057c82 */ /* 0x000fe40008000000 */
[----:B------:R-:W-:Y:S01]  /*56a0*/  UMOV UR10, UR11 ;  /* 0x0000000b000a7c82 */ /* 0x000fe20008000000 */
[----:B------:R-:W-:Y:S02]  /*56b0*/  @UP2 USHF.R.U32.HI UR4, URZ, UR41, UR5 ;  /* 0x00000029ff042299 */ /* 0x000fe40008011605 */
[----:B------:R-:W-:Y:S02]  /*56c0*/  @UP2 USHF.R.U32.HI UR7, URZ, UR41, UR10 ;  /* 0x00000029ff072299 */ /* 0x000fe4000801160a */
[----:B------:R-:W-:Y:S02]  /*56d0*/  UIMAD UR4, UR42, UR4, URZ ;  /* 0x000000042a0472a4 */ /* 0x000fe4000f8e02ff */
[----:B------:R-:W-:Y:S02]  /*56e0*/  UIMAD.WIDE.U32 UR10, UR6, UR40, URZ ;  /* 0x00000028060a72a5 */ /* 0x000fe4000f8e00ff */
[----:B------:R-:W-:Y:S02]  /*56f0*/  USEL UR5, UR38, UR12, !UP1 ;  /* 0x0000000c26057287 */ /* 0x000fe4000c800000 */
[----:B------:R-:W-:Y:S02]  /*5700*/  UIMAD UR8, UR42, UR7, URZ ;  /* 0x000000072a0872a4 */ /* 0x000fe4000f8e02ff */
[----:B------:R-:W-:Y:S03]  /*5710*/  UISETP.GE.AND UP0, UPT, UR6, UR4, UPT ;  /* 0x000000040600728c */ /* 0x000fe6000bf06270 */
[----:B------:R-:W-:Y:S01]  /*5720*/  UMOV UR4, UR11 ;  /* 0x0000000b00047c82 */ /* 0x000fe20008000000 */
[----:B------:R-:W-:Y:S02]  /*5730*/  UISETP.GE.OR UP0, UPT, UR5, UR8, UP0 ;  /* 0x000000080500728c */ /* 0x000fe40008706670 */
[----:B------:R-:W-:Y:S02]  /*5740*/  USHF.R.U32.HI UR4, URZ, UR41, UR4 ;  /* 0x00000029ff047299 */ /* 0x000fe40008011604 */
[----:B------:R-:W-:Y:S02]  /*5750*/  UIMAD.WIDE.U32 UR8, UR5, UR40, URZ ;  /* 0x00000028050872a5 */ /* 0x000fe4000f8e00ff */
[----:B------:R-:W-:Y:S02]  /*5760*/  USEL UR11, UR6, UR4, !UP2 ;  /* 0x00000004060b7287 */ /* 0x000fe4000d000000 */
[----:B------:R-:W-:Y:S02]  /*5770*/  UIADD3 UR8, UPT, UPT, -UR5, URZ, URZ ;  /* 0x000000ff05087290 */ /* 0x000fe4000fffe1ff */
[----:B------:R-:W-:Y:S01]  /*5780*/  UIADD3 UR10, UPT, UPT, -UR11, URZ, URZ ;  /* 0x000000ff0b0a7290 */ /* 0x000fe2000fffe1ff */
[----:B------:R-:W-:Y:S01]  /*5790*/  @!UP0 UMOV UR4, UR9 ;  /* 0x0000000900048c82 */ /* 0x000fe20008000000 */
[----:B------:R-:W-:Y:S02]  /*57a0*/  UIADD3 UR9, UPT, UPT, -UR6, URZ, URZ ;  /* 0x000000ff06097290 */ /* 0x000fe4000fffe1ff */
[----:B------:R-:W-:Y:S02]  /*57b0*/  @!UP0 USHF.R.U32.HI UR4, URZ, UR41, UR4 ;  /* 0x00000029ff048299 */ /* 0x000fe40008011604 */
[----:B------:R-:W-:Y:S02]  /*57c0*/  UIMAD UR10, UR42, UR10, UR6 ;  /* 0x0000000a2a0a72a4 */ /* 0x000fe4000f8e0206 */
[----:B------:R-:W-:Y:S04]  /*57d0*/  @!UP0 USEL UR4, UR5, UR4, !UP2 ;  /* 0x0000000405048287 */ /* 0x000fe8000d000000 */
[----:B------:R-:W-:Y:S02]  /*57e0*/  @!UP0 UIMAD UR10, UR7, UR10, UR4 ;  /* 0x0000000a070a82a4 */ /* 0x000fe4000f8e0204 */
[----:B------:R-:W-:Y:S02]  /*57f0*/  @!UP0 UIADD3 UR11, UPT, UPT, UR11, -UR4, URZ ;  /* 0x800000040b0b8290 */ /* 0x000fe4000fffe0ff */
[----:B------:R-:W-:Y:S02]  /*5800*/  UIMAD UR7, UR43, UR8, UR38 ;  /* 0x000000082b0772a4 */ /* 0x000fe4000f8e0226 */
[----:B------:R-:W-:Y:S02]  /*5810*/  @!UP0 UIMAD UR6, UR11, UR42, UR5 ;  /* 0x0000002a0b0682a4 */ /* 0x000fe4000f8e0205 */
[----:B------:R-:W-:Y:S01]  /*5820*/  UIMAD UR4, UR54, UR9, UR37 ;  /* 0x00000009360472a4 */ /* 0x000fe2000f8e0225 */
[----:B------:R-:W-:Y:S02]  /*5830*/  @!UP0 UMOV UR5, UR10 ;  /* 0x0000000a00058c82 */ /* 0x000fe40008000000 */
[----:B------:R-:W-:Y:S02]  /*5840*/  UIMAD UR38, UR5, UR43, UR7 ;  /* 0x0000002b052672a4 */ /* 0x000fe4000f8e0207 */
[----:B------:R-:W-:Y:S11]  /*5850*/  UIMAD UR37, UR6, UR54, UR4 ;  /* 0x00000036062572a4 */ /* 0x000ff6000f8e0204 */
[----:B------:R-:W-:Y:S01]  /*5860*/  @!UPT UIADD3 URZ, UPT, UPT, URZ, URZ, URZ ;  /* 0x000000fffffff290 */ /* 0x000fe2000fffe0ff */
.L_x_91:
[----:B------:R-:W-:Y:S01]  /*5870*/  UISETP.NE.AND UP0, UPT, UR39, 0x1, UPT ;  /* 0x000000012700788c */ /* 0x000fe2000bf05270 */
[----:B------:R-:W-:Y:S01]  /*5880*/  LOP3.LUT P0, RZ, R86, 0x3f0, RZ, 0xc0, !PT ;  /* 0x000003f056ff7812 */ /* 0x000fe2000780c0ff */
[----:B------:R-:W-:Y:S01]  /*5890*/  USHF.L.U32 UR50, UR30, 0x6, URZ ;  /* 0x000000061e327899 */ /* 0x000fe200080006ff */
[----:B------:R-:W-:Y:S01]  /*58a0*/  BSSY.RECONVERGENT B6, `(.L_x_92) ;  /* 0x0000034000067945 */ /* 0x000fe20003800200 */
[----:B------:R-:W-:Y:S01]  /*58b0*/  USHF.L.U32 UR49, UR31, 0x8, URZ ;  /* 0x000000081f317899 */ /* 0x000fe200080006ff */
[----:B------:R-:W-:Y:S06]  /*58c0*/  IADD3 R88, PT, PT, R88, 0x1, RZ ;  /* 0x0000000158587810 */ /* 0x000fec0007ffe0ff */
[----:B------:R-:W2:Y:S01]  /*58d0*/  @!UP0 LDCU.128 UR12, c[0x0][0xb10] ;  /* 0x00016200ff0c87ac */ /* 0x000ea20008000c00 */
[----:B------:R-:W3:Y:S01]  /*58e0*/  @!UP0 LDCU UR5, c[0x0][0xb0c] ;  /* 0x00016180ff0587ac */ /* 0x000ee20008000800 */
[----:B------:R-:W4:Y:S01]  /*58f0*/  @!UP0 LDCU UR10, c[0x0][0xb20] ;  /* 0x00016400ff0a87ac */ /* 0x000f220008000800 */
[----:B--2---:R-:W-:Y:S02]  /*5900*/  UIMAD.WIDE.U32 UR8, UR38, UR12, URZ ;  /* 0x0000000c260872a5 */ /* 0x004fe4000f8e00ff */
[----:B------:R-:W-:Y:S02]  /*5910*/  UIMAD.WIDE.U32 UR6, UR37, UR15, URZ ;  /* 0x0000000f250672a5 */ /* 0x000fe4000f8e00ff */
[----:B------:R-:W-:Y:S03]  /*5920*/  @!UP0 UISETP.NE.AND UP1, UPT, UR14, 0x1, UPT ;  /* 0x000000010e00888c */ /* 0x000fe6000bf25270 */
[----:B------:R-:W-:Y:S01]  /*5930*/  @!UP0 UMOV UR4, UR9 ;  /* 0x0000000900048c82 */ /* 0x000fe20008000000 */
[----:B---3--:R-:W-:Y:S02]  /*5940*/  @!UP0 UISETP.NE.AND UP2, UPT, UR5, 0x1, UPT ;  /* 0x000000010500888c */ /* 0x008fe4000bf45270 */
[----:B------:R-:W-:Y:S01]  /*5950*/  @!UP0 USHF.R.U32.HI UR4, URZ, UR13, UR4 ;  /* 0x0000000dff048299 */ /* 0x000fe20008011604 */
[----:B------:R-:W-:Y:S02]  /*5960*/  @!UP0 UMOV UR6, UR7 ;  /* 0x0000000700068c82 */ /* 0x000fe40008000000 */
[----:B----4-:R-:W-:Y:S02]  /*5970*/  @!UP0 USHF.R.U32.HI UR6, URZ, UR10, UR6 ;  /* 0x0000000aff068299 */ /* 0x010fe40008011606 */
[----:B------:R-:W-:Y:S02]  /*5980*/  @!UP0 USEL UR7, UR38, UR4, !UP2 ;  /* 0x0000000426078287 */ /* 0x000fe4000d000000 */
[----:B------:R-:W-:Y:S04]  /*5990*/  @!UP0 USEL UR6, UR37, UR6, !UP1 ;  /* 0x0000000625068287 */ /* 0x000fe8000c800000 */
[----:B------:R-:W-:Y:S02]  /*59a0*/  @!UP0 UIADD3 UR4, UPT, UPT, -UR7, UR6, URZ ;  /* 0x0000000607048290 */ /* 0x000fe4000fffe1ff */
[----:B------:R-:W-:Y:S02]  /*59b0*/  @!UP0 UIADD3 UR6, UPT, UPT, UR7, -UR6, URZ ;  /* 0x8000000607068290 */ /* 0x000fe4000fffe0ff */
[----:B------:R-:W-:Y:S02]  /*59c0*/  @!UP0 UIMAD UR38, UR4, UR5, UR38 ;  /* 0x00000005042682a4 */ /* 0x000fe4000f8e0226 */
[----:B------:R-:W-:Y:S01]  /*59d0*/  @!UP0 UIMAD UR37, UR6, UR14, UR37 ;  /* 0x0000000e062582a4 */ /* 0x000fe2000f8e0225 */
[----:B------:R-:W-:Y:S11]  /*59e0*/  @!P0 BRA `(.L_x_93) ;  /* 0x00000000007c8947 */ /* 0x000ff60003800000 */
[----:B------:R-:W2:Y:S01]  /*59f0*/  LDCU.64 UR8, c[0x4][0x80] ;  /* 0x01001000ff0877ac */ /* 0x000ea20008000a00 */
[----:B------:R-:W-:Y:S01]  /*5a00*/  MOV R2, 0x0 ;  /* 0x0000000000027802 */ /* 0x000fe20000000f00 */
[----:B------:R-:W-:Y:S02]  /*5a10*/  HFMA2 R12, -RZ, RZ, 0, 5.9604644775390625e-08 ;  /* 0x00000001ff0c7431 */ /* 0x000fe400000001ff */
[----:B------:R-:W-:Y:S01]  /*5a20*/  IMAD.MOV.U32 R8, RZ, RZ, 0x70 ;  /* 0x00000070ff087424 */ /* 0x000fe200078e00ff */
[----:B------:R3:W4:Y:S01]  /*5a30*/  LDC.64 R14, c[0x4][R2] ;  /* 0x01000000020e7b82 */ /* 0x0007220000000a00 */
[----:B------:R-:W1:Y:S01]  /*5a40*/  LDCU.64 UR6, c[0x4][0x88] ;  /* 0x01001100ff0677ac */ /* 0x000e620008000a00 */
[----:B------:R-:W-:Y:S01]  /*5a50*/  IMAD.MOV.U32 R13, RZ, RZ, RZ ;  /* 0x000000ffff0d7224 */ /* 0x000fe200078e00ff */
[----:B------:R-:W1:Y:S01]  /*5a60*/  LDCU.64 UR4, c[0x4][0x8] ;  /* 0x01000100ff0477ac */ /* 0x000e620008000a00 */
[----:B--2---:R-:W-:Y:S01]  /*5a70*/  MOV R5, UR9 ;  /* 0x0000000900057c02 */ /* 0x004fe20008000f00 */
[----:B------:R-:W-:Y:S01]  /*5a80*/  IMAD.U32 R4, RZ, RZ, UR8 ;  /* 0x00000008ff047e24 */ /* 0x000fe2000f8e00ff */
[----:B-1----:R-:W-:Y:S01]  /*5a90*/  MOV R7, UR7 ;  /* 0x0000000700077c02 */ /* 0x002fe20008000f00 */
[----:B------:R-:W-:Y:S01]  /*5aa0*/  IMAD.U32 R6, RZ, RZ, UR6 ;  /* 0x00000006ff067e24 */ /* 0x000fe2000f8e00ff */
[----:B------:R-:W-:Y:S01]  /*5ab0*/  MOV R11, UR5 ;  /* 0x00000005000b7c02 */ /* 0x000fe20008000f00 */
[----:B------:R-:W-:Y:S02]  /*5ac0*/  IMAD.U32 R10, RZ, RZ, UR4 ;  /* 0x00000004ff0a7e24 */ /* 0x000fe4000f8e00ff */
[----:B------:R-:W-:Y:S07]  /*5ad0*/  LEPC R20, `(.L_x_94) ;  /* 0x000000001014794e */ /* 0x000fee0000000000 */
[----:B---345:R-:W-:Y:S05]  /*5ae0*/  CALL.ABS.NOINC R14 ;  /* 0x000000000e007343 */ /* 0x038fea0003c00000 */
.L_x_94:
[----:B------:R-:W1:Y:S01]  /*5af0*/  LDCU.64 UR8, c[0x4][0x80] ;  /* 0x01001000ff0877ac */ /* 0x000e620008000a00 */
[----:B------:R-:W2:Y:S01]  /*5b00*/  LDC.64 R2, c[0x4][R2] ;  /* 0x0100000002027b82 */ /* 0x000ea20000000a00 */
[----:B------:R-:W-:Y:S02]  /*5b10*/  HFMA2 R12, -RZ, RZ, 0, 5.9604644775390625e-08 ;  /* 0x00000001ff0c7431 */ /* 0x000fe400000001ff */
[----:B------:R-:W-:Y:S02]  /*5b20*/  IMAD.MOV.U32 R8, RZ, RZ, 0x70 ;  /* 0x00000070ff087424 */ /* 0x000fe400078e00ff */
[----:B------:R-:W-:Y:S01]  /*5b30*/  IMAD.MOV.U32 R13, RZ, RZ, RZ ;  /* 0x000000ffff0d7224 */ /* 0x000fe200078e00ff */
[----:B------:R-:W3:Y:S01]  /*5b40*/  LDCU.64 UR6, c[0x4][0x88] ;  /* 0x01001100ff0677ac */ /* 0x000ee20008000a00 */
[----:B------:R-:W4:Y:S01]  /*5b50*/  LDCU.64 UR4, c[0x4][0x8] ;  /* 0x01000100ff0477ac */ /* 0x000f220008000a00 */
[----:B-1----:R-:W-:Y:S02]  /*5b60*/  MOV R4, UR8 ;  /* 0x0000000800047c02 */ /* 0x002fe40008000f00 */
[----:B------:R-:W-:Y:S02]  /*5b70*/  MOV R5, UR9 ;  /* 0x0000000900057c02 */ /* 0x000fe40008000f00 */
[----:B---3--:R-:W-:Y:S01]  /*5b80*/  MOV R7, UR7 ;  /* 0x0000000700077c02 */ /* 0x008fe20008000f00 */
[----:B------:R-:W-:Y:S01]  /*5b90*/  IMAD.U32 R6, RZ, RZ, UR6 ;  /* 0x00000006ff067e24 */ /* 0x000fe2000f8e00ff */
[----:B----4-:R-:W-:Y:S01]  /*5ba0*/  MOV R11, UR5 ;  /* 0x00000005000b7c02 */ /* 0x010fe20008000f00 */
[----:B------:R-:W-:Y:S02]  /*5bb0*/  IMAD.U32 R10, RZ, RZ, UR4 ;  /* 0x00000004ff0a7e24 */ /* 0x000fe4000f8e00ff */
[----:B------:R-:W-:Y:S07]  /*5bc0*/  LEPC R20, `(.L_x_93) ;  /* 0x000000001014794e */ /* 0x000fee0000000000 */
[----:B--2---:R-:W-:Y:S05]  /*5bd0*/  CALL.ABS.NOINC R2 ;  /* 0x0000000002007343 */ /* 0x004fea0003c00000 */
.L_x_93:
[----:B------:R-:W-:Y:S05]  /*5be0*/  BSYNC.RECONVERGENT B6 ;  /* 0x0000000000067941 */ /* 0x000fea0003800200 */
.L_x_92:
[----:B------:R-:W-:Y:S01]  /*5bf0*/  R2UR UR4, R85 ;  /* 0x00000000550472ca */ /* 0x000fe200000e0000 */
[----:B------:R-:W-:Y:S01]  /*5c00*/  UISETP.NE.U32.AND UP0, UPT, UR62, URZ, UPT ;  /* 0x000000ff3e00728c */ /* 0x000fe2000bf05070 */
[----:B------:R-:W-:Y:S02]  /*5c10*/  ISETP.NE.U32.AND P4, PT, R78, RZ, PT ;  /* 0x000000ff4e00720c */ /* 0x000fe40003f85070 */
[----:B------:R-:W-:Y:S01]  /*5c20*/  ISETP.NE.U32.AND P2, PT, RZ, UR56, PT ;  /* 0x00000038ff007c0c */ /* 0x000fe2000bf45070 */
[----:B------:R-:W-:Y:S01]  /*5c30*/  UISETP.NE.AND.EX UP1, UPT, UR63, URZ, UPT, UP0 ;  /* 0x000000ff3f00728c */ /* 0x000fe2000bf25300 */
[----:B------:R-:W-:Y:S01]  /*5c40*/  ISETP.NE.AND.EX P4, PT, R79, RZ, PT, P4 ;  /* 0x000000ff4f00720c */ /* 0x000fe20003f85340 */
[----:B------:R-:W-:Y:S01]  /*5c50*/  UPLOP3.LUT UP0, UPT, UPT, UPT, UPT, 0x40, 0x4 ;  /* 0x000000000004789c */ /* 0x000fe20003f0e870 */
[----:B------:R-:W-:Y:S05]  /*5c60*/  ISETP.NE.AND.EX P2, PT, RZ, UR57, PT, P2 ;  /* 0x00000039ff007c0c */ /* 0x000fea000bf45320 */
[----:B------:R-:W-:Y:S06]  /*5c70*/  UISETP.NE.AND UP2, UPT, UR4, URZ, UPT ;  /* 0x000000ff0400728c */ /* 0x000fec000bf45270 */
[----:B------:R-:W-:Y:S05]  /*5c80*/  PLOP3.LUT P1, PT, PT, PT, UP2, 0x80, 0x8 ;  /* 0x000000000008781c */ /* 0x000fea0003f2f028 */
[----:B------:R-:W-:Y:S06]  /*5c90*/  @UP2 UPLOP3.LUT UP0, UPT, UPT, UPT, UP1, 0x80, 0x8 ;  /* 0x000000000008289c */ /* 0x000fec0003f0f010 */
[----:B------:R-:W-:Y:S01]  /*5ca0*/  PLOP3.LUT P0, PT, PT, PT, UP0, 0x80, 0x8 ;  /* 0x000000000008781c */ /* 0x000fe20003f0f008 */
[----:B------:R-:W-:Y:S01]  /*5cb0*/  @!UPT UIADD3 URZ, UPT, UPT, URZ, URZ, URZ ;  /* 0x000000fffffff290 */ /* 0x000fe2000fffe0ff */
[----:B------:R-:W-:Y:S11]  /*5cc0*/  BRA.U !UP1, `(.L_x_95) ;  /* 0x00000001093c7547 */ /* 0x000ff6000b800000 */
[----:B------:R-:W-:Y:S01]  /*5cd0*/  UISETP.NE.U32.AND UP0, UPT, UR56, URZ, UPT ;  /* 0x000000ff3800728c */ /* 0x000fe2000bf05070 */
[----:B-1----:R-:W-:Y:S01]  /*5ce0*/  HFMA2 R0, -RZ, RZ, 0, 5.9604644775390625e-08 ;  /* 0x00000001ff007431 */ /* 0x002fe200000001ff */
[----:B------:R-:W1:Y:S01]  /*5cf0*/  LDCU.64 UR8, c[0x0][0x358] ;  /* 0x00006b00ff0877ac */ /* 0x000e620008000a00 */
[----:B------:R-:W-:Y:S01]  /*5d00*/  IMAD.MOV.U32 R81, RZ, RZ, 0x1 ;  /* 0x00000001ff517424 */ /* 0x000fe200078e00ff */
[----:B------:R-:W-:Y:S06]  /*5d10*/  UISETP.NE.AND.EX UP0, UPT, UR57, URZ, UPT, UP0 ;  /* 0x000000ff3900728c */ /* 0x000fec000bf05300 */
        /* <DEDUP_REMOVED lines=9> */
[----:B--23--:R-:W-:Y:S02]  /*5db0*/  @!P3 IMAD.U32 R41, RZ, RZ, UR4 ;  /* 0x00000004ff29be24 */ /* 0x00cfe4000f8e00ff */
.L_x_95:
[----:B------:R-:W-:Y:S05]  /*5dc0*/  @!P4 BRA `(.L_x_96) ;  /* 0x000000000024c947 */ /* 0x000fea0003800000 */
[----:B------:R-:W-:Y:S01]  /*5dd0*/  ISETP.NE.U32.AND P3, PT, R76, RZ, PT ;  /* 0x000000ff4c00720c */ /* 0x000fe20003f65070 */
[----:B------:R-:W2:Y:S03]  /*5de0*/  LDCU.64 UR4, c[0x0][0x358] ;  /* 0x00006b00ff0477ac */ /* 0x000ea60008000a00 */
[----:B------:R-:W-:Y:S11]  /*5df0*/  ISETP.NE.AND.EX P3, PT, R77, RZ, PT, P3 ;  /* 0x000000ff4d00720c */ /* 0x000ff60003f65330 */
[----:B------:R-:W-:Y:S02]  /*5e00*/  @!UPT UIADD3 URZ, UPT, UPT, URZ, URZ, URZ ;  /* 0x000000fffffff290 */ /* 0x000fe4000fffe0ff */
[----:B------:R-:W3:Y:S01]  /*5e10*/  @P3 LDC.64 R2, c[0x0][0x8a8] ;  /* 0x00022a00ff023b82 */ /* 0x000ee20000000a00 */
[----:B-1----:R-:W-:Y:S04]  /*5e20*/  @P3 IMAD R0, R78, UR36, RZ ;  /* 0x000000244e003c24 */ /* 0x002fe8000f8e02ff */
[----:B---3--:R-:W-:Y:S05]  /*5e30*/  @P3 IMAD.WIDE R2, R0, 0x4, R2 ;  /* 0x0000000400023825 */ /* 0x008fea00078e0202 */
[----:B--2--5:R2:W5:Y:S02]  /*5e40*/  @P3 LDG.E R38, desc[UR4][R2.64] ;  /* 0x0000000402263981 */ /* 0x024564000c1e1900 */
[----:B--2---:R-:W3:Y:S02]  /*5e50*/  @!P3 LDC R38, c[0x0][0x8a0] ;  /* 0x00022800ff26bb82 */ /* 0x004ee40000000800 */
.L_x_96:
[----:B-----5:R-:W-:Y:S01]  /*5e60*/  FSETP.NEU.AND P3, PT, R41, RZ, PT ;  /* 0x000000ff2900720b */ /* 0x020fe20003f6d000 */
[----:B------:R-:W-:Y:S01]  /*5e70*/  IMAD.SHL.U32 R47, R80, 0x2, RZ ;  /* 0x00000002502f7824 */ /* 0x000fe200078e00ff */
[----:B------:R-:W-:Y:S01]  /*5e80*/  SEL R5, RZ, 0xffffffff, P2 ;  /* 0xffffffffff057807 */ /* 0x000fe20001000000 */
[----:B------:R-:W-:Y:S01]  /*5e90*/  BSSY B1, `(.L_x_97) ;  /* 0x0000044000017945 */ /* 0x000fe20003800000 */
[----:B------:R-:W-:Y:S01]  /*5ea0*/  @P1 LOP3.LUT P2, RZ, R81, 0xff, RZ, 0xc0, !PT ;  /* 0x000000ff51ff1812 */ /* 0x000fe2000784c0ff */
[----:B------:R-:W-:Y:S01]  /*5eb0*/  VIADD R97, R47, UR44 ;  /* 0x0000002c2f617c36 */ /* 0x000fe20008000000 */
[----:B------:R-:W-:Y:S01]  /*5ec0*/  @P1 SEL R2, RZ, 0xffffffff, P3 ;  /* 0xffffffffff021807 */ /* 0x000fe20001800000 */
[----:B------:R-:W-:Y:S01]  /*5ed0*/  IMAD.MOV.U32 R60, RZ, RZ, 0x1 ;  /* 0x00000001ff3c7424 */ /* 0x000fe200078e00ff */
[----:B------:R-:W-:Y:S01]  /*5ee0*/  LOP3.LUT R91, R91, 0x1, RZ, 0x3c, !PT ;  /* 0x000000015b5b7812 */ /* 0x000fe200078e3cff */
[----:B------:R-:W-:Y:S01]  /*5ef0*/  IMAD.MOV.U32 R46, RZ, RZ, RZ ;  /* 0x000000ffff2e7224 */ /* 0x000fe200078e00ff */
[----:B------:R-:W-:Y:S02]  /*5f00*/  @P0 SEL R2, R5, R2, !P2 ;  /* 0x0000000205020207 */ /* 0x000fe40005000000 */
[----:B------:R-:W-:Y:S02]  /*5f10*/  CS2R R74, SRZ ;  /* 0x00000000004a7805 */ /* 0x000fe4000001ff00 */
[----:B------:R-:W-:Y:S02]  /*5f20*/  LEA R98, R36, UR44, 0x3 ;  /* 0x0000002c24627c11 */ /* 0x000fe4000f8e18ff */
[----:B------:R-:W-:Y:S02]  /*5f30*/  CS2R R72, SRZ ;  /* 0x0000000000487805 */ /* 0x000fe4000001ff00 */
[----:B------:R-:W-:Y:S02]  /*5f40*/  @P1 LOP3.LUT R2, R2, 0x1, RZ, 0xc0, !PT ;  /* 0x0000000102021812 */ /* 0x000fe400078ec0ff */
[----:B------:R-:W-:Y:S02]  /*5f50*/  CS2R R66, SRZ ;  /* 0x0000000000427805 */ /* 0x000fe4000001ff00 */
[----:B------:R-:W-:Y:S02]  /*5f60*/  SHF.L.U32 R3, R90, 0x1f, RZ ;  /* 0x0000001f5a037819 */ /* 0x000fe400000006ff */
[----:B------:R-:W-:Y:S02]  /*5f70*/  CS2R R64, SRZ ;  /* 0x0000000000407805 */ /* 0x000fe4000001ff00 */
[----:B------:R-:W-:Y:S02]  /*5f80*/  ISETP.NE.U32.OR P6, PT, R2, 0x1, !P1 ;  /* 0x000000010200780c */ /* 0x000fe40004fc5470 */
[----:B------:R-:W-:Y:S02]  /*5f90*/  CS2R R58, SRZ ;  /* 0x00000000003a7805 */ /* 0x000fe4000001ff00 */
[----:B------:R-:W-:Y:S02]  /*5fa0*/  PLOP3.LUT P2, PT, PT, PT, UP1, 0x80, 0x8 ;  /* 0x000000000008781c */ /* 0x000fe40003f4f018 */
[----:B------:R-:W-:Y:S02]  /*5fb0*/  CS2R R56, SRZ ;  /* 0x0000000000387805 */ /* 0x000fe4000001ff00 */
[----:B------:R-:W-:Y:S02]  /*5fc0*/  LEA.HI R39, R36, R36, RZ, 0x1 ;  /* 0x0000002424277211 */ /* 0x000fe400078f08ff */
[----:B------:R-:W-:Y:S02]  /*5fd0*/  CS2R R50, SRZ ;  /* 0x0000000000327805 */ /* 0x000fe4000001ff00 */
[----:B------:R-:W-:Y:S02]  /*5fe0*/  LOP3.LUT P4, R87, R81, 0xff, RZ, 0xc0, !PT ;  /* 0x000000ff51577812 */ /* 0x000fe4000788c0ff */
[----:B------:R-:W-:Y:S02]  /*5ff0*/  CS2R R48, SRZ ;  /* 0x0000000000307805 */ /* 0x000fe4000001ff00 */
[----:B------:R-:W-:Y:S01]  /*6000*/  SEL R2, RZ, 0xffffffff, P3 ;  /* 0xffffffffff027807 */ /* 0x000fe20001800000 */
[C---:B-1----:R-:W-:Y:S01]  /*6010*/  IMAD.SHL.U32 R0, R39.reuse, 0x80, RZ ;  /* 0x0000008027007824 */ /* 0x042fe200078e00ff */
[----:B------:R-:W-:Y:S01]  /*6020*/  LOP3.LUT R39, R39, 0xffe, RZ, 0xc0, !PT ;  /* 0x00000ffe27277812 */ /* 0x000fe200078ec0ff */
[----:B------:R-:W-:Y:S01]  /*6030*/  VIADD R99, R97, 0x400 ;  /* 0x0000040061637836 */ /* 0x000fe20000000000 */
[----:B------:R-:W-:Y:S01]  /*6040*/  P2R R95, PR, RZ, 0x40 ;  /* 0x00000040ff5f7803 */ /* 0x000fe20000000000 */
[----:B------:R-:W-:Y:S01]  /*6050*/  IMAD.IADD R96, R92, 0x1, R97 ;  /* 0x000000015c607824 */ /* 0x000fe200078e0261 */
[----:B------:R-:W-:Y:S01]  /*6060*/  @P6 SHF.L.U32 R4, R91, 0x1f, RZ ;  /* 0x0000001f5b046819 */ /* 0x000fe200000006ff */
[----:B------:R-:W-:Y:S01]  /*6070*/  IMAD.IADD R39, R36, 0x1, -R39 ;  /* 0x0000000124277824 */ /* 0x000fe200078e0a27 */
[----:B------:R-:W-:Y:S02]  /*6080*/  @P2 SEL R2, R5, R2, !P4 ;  /* 0x0000000205022207 */ /* 0x000fe40006000000 */
[----:B------:R-:W1:Y:S01]  /*6090*/  @P6 SYNCS.PHASECHK.TRANS64.TRYWAIT P1, [UR44+0x40], R4 ;  /* 0x00004004ff0065a7 */ /* 0x000e62000802112c */
[----:B------:R-:W-:Y:S02]  /*60a0*/  LOP3.LUT R0, R0, 0xffffff00, RZ, 0xc0, !PT ;  /* 0xffffff0000007812 */ /* 0x000fe400078ec0ff */
[----:B------:R-:W-:Y:S03]  /*60b0*/  LOP3.LUT R2, R2, 0x1, RZ, 0xc0, !PT ;  /* 0x0000000102027812 */ /* 0x000fe600078ec0ff */
[----:B------:R-:W-:Y:S01]  /*60c0*/  IMAD.IADD R0, R37, 0x1, R0 ;  /* 0x0000000125007824 */ /* 0x000fe200078e0200 */
[----:B------:R-:W-:Y:S03]  /*60d0*/  ISETP.NE.U32.AND P5, PT, R2, 0x1, PT ;  /* 0x000000010200780c */ /* 0x000fe60003fa5070 */
[----:B------:R-:W-:Y:S01]  /*60e0*/  IMAD R39, R39, 0x100000, R0 ;  /* 0x0010000027277824 */ /* 0x000fe200078e0200 */
[----:B------:R-:W-:Y:S01]  /*60f0*/  P2R R61, PR, RZ, 0x20 ;  /* 0x00000020ff3d7803 */ /* 0x000fe20000000000 */
[----:B------:R2:W4:Y:S01]  /*6100*/  SYNCS.PHASECHK.TRANS64.TRYWAIT P0, [R98+URZ+0xb0], R3 ;  /* 0x0000b003620075a7 */ /* 0x00052200080011ff */
[----:B-1----:R-:W-:Y:S01]  /*6110*/  @P6 SEL R60, RZ, 0x1, !P1 ;  /* 0x00000001ff3c6807 */ /* 0x002fe20004800000 */
[----:B--2---:R-:W-:Y:S06]  /*6120*/  @!P6 BRA `(.L_x_98) ;  /* 0x000000000068e947 */ /* 0x004fec0003800000 */
[C---:B------:R-:W-:Y:S01]  /*6130*/  @P5 IMAD R5, R93.reuse, 0x2, R99 ;  /* 0x000000025d055824 */ /* 0x040fe200078e0263 */
[----:B------:R-:W-:Y:S01]  /*6140*/  ISETP.NE.AND P1, PT, R60, RZ, PT ;  /* 0x000000ff3c00720c */ /* 0x000fe20003f25270 */
[----:B------:R-:W-:Y:S01]  /*6150*/  @P5 IMAD R2, R93, 0x2, R97 ;  /* 0x000000025d025824 */ /* 0x000fe200078e0261 */
[----:B------:R-:W-:Y:S01]  /*6160*/  BSSY B0, `(.L_x_99) ;  /* 0x000000e000007945 */ /* 0x000fe20003800000 */
[----:B------:R-:W-:Y:S01]  /*6170*/  IMAD.MOV.U32 R74, RZ, RZ, RZ ;  /* 0x000000ffff4a7224 */ /* 0x000fe200078e00ff */
[----:B------:R-:W-:Y:S01]  /*6180*/  CS2R R66, SRZ ;  /* 0x0000000000427805 */ /* 0x000fe2000001ff00 */
[----:B------:R-:W-:Y:S01]  /*6190*/  @P5 IMAD.IADD R4, R92, 0x1, R5 ;  /* 0x000000015c045824 */ /* 0x000fe200078e0205 */
[----:B------:R-:W-:Y:S02]  /*61a0*/  CS2R R64, SRZ ;  /* 0x0000000000407805 */ /* 0x000fe4000001ff00 */
[----:B------:R-:W-:Y:S02]  /*61b0*/  CS2R R72, SRZ ;  /* 0x0000000000487805 */ /* 0x000fe4000001ff00 */
[----:B------:R-:W-:Y:S02]  /*61c0*/  CS2R R50, SRZ ;  /* 0x0000000000327805 */ /* 0x000fe4000001ff00 */
[----:B------:R-:W-:Y:S02]  /*61d0*/  CS2R R48, SRZ ;  /* 0x0000000000307805 */ /* 0x000fe4000001ff00 */
[----:B------:R-:W-:Y:S02]  /*61e0*/  CS2R R58, SRZ ;  /* 0x00000000003a7805 */ /* 0x000fe4000001ff00 */
[----:B------:R-:W-:Y:S01]  /*61f0*/  CS2R R56, SRZ ;  /* 0x0000000000387805 */ /* 0x000fe2000001ff00 */
[----:B------:R-:W-:Y:S06]  /*6200*/  @P1 BRA `(.L_x_100) ;  /* 0x00000000000c1947 */ /* 0x000fec0003800000 */
[----:B------:R-:W-:Y:S04]  /*6210*/  SHF.L.U32 R5, R91, 0x1f, RZ ;  /* 0x0000001f5b057819 */ /* 0x000fe800000006ff */
[----:B------:R-:W1:Y:S02]  /*6220*/  SYNCS.PHASECHK.TRANS64.TRYWAIT P1, [UR44+0x40], R5 ;  /* 0x00004005ff0075a7 */ /* 0x000e64000802112c */
[----:B-1----:R-:W-:Y:S05]  /*6230*/  @!P1 BRA `(.L_x_101) ;  /* 0x0000003c00989947 */ /* 0x002fea0003800000 */
.L_x_100:
[----:B------:R-:W-:Y:S05]  /*6240*/  BSYNC B0 ;  /* 0x0000000000007941 */ /* 0x000fea0003800000 */
.L_x_99:
[----:B------:R-:W-:Y:S01]  /*6250*/  ISETP.NE.AND P1, PT, R61, RZ, PT ;  /* 0x000000ff3d00720c */ /* 0x000fe20003f25270 */
[----:B------:R-:W-:Y:S11]  /*6260*/  HFMA2 R46, -RZ, RZ, 0, 5.9604644775390625e-08 ;  /* 0x00000001ff2e7431 */ /* 0x000ff600000001ff */
[----:B------:R-:W-:Y:S01]  /*6270*/  @!UPT UIADD3 URZ, UPT, UPT, URZ, URZ, URZ ;  /* 0x000000fffffff290 */ /* 0x000fe2000fffe0ff */
[----:B------:R-:W-:Y:S05]  /*6280*/  @P1 WARPSYNC.ALL ;  /* 0x0000000000001948 */ /* 0x000fea0003800000 */
[----:B------:R2:W1:Y:S04]  /*6290*/  @P1 LDSM.16.M88.4 R64, [R2+0x400] ;  /* 0x000400000240183b */ /* 0x0004680000000200 */
[----:B------:R2:W1:Y:S04]  /*62a0*/  @P1 LDSM.16.M88.4 R72, [R4] ;  /* 0x000000000448183b */ /* 0x0004680000000200 */
[----:B------:R2:W1:Y:S04]  /*62b0*/  @P1 LDSM.16.M88.4 R48, [R47+UR44+0x400] ;  /* 0x0004002c2f30183b */ /* 0x0004680008000200 */
[----:B------:R2:W1:Y:S02]  /*62c0*/  @P1 LDSM.16.M88.4 R56, [R96+0x400] ;  /* 0x000400006038183b */ /* 0x0004640000000200 */
.L_x_98:
[----:B------:R-:W-:Y:S05]  /*62d0*/  BSYNC B1 ;  /* 0x0000000000017941 */ /* 0x000fea0003800000 */
.L_x_97:
[----:B-1----:R-:W-:Y:S04]  /*62e0*/  SHF.R.U32.HI R5, RZ, 0x15, R39 ;  /* 0x00000015ff057819 */ /* 0x002fe80000011627 */
[----:B------:R-:W-:Y:S01]  /*62f0*/  LOP3.LUT P1, RZ, R5, 0x3, R82, 0x48, !PT ;  /* 0x0000000305ff7812 */ /* 0x000fe20007824852 */
[----:B------:R-:W-:Y:S01]  /*6300*/  @!UPT UIADD3 URZ, UPT, UPT, URZ, URZ, URZ ;  /* 0x000000fffffff290 */ /* 0x000fe2000fffe0ff */
[----:B----4-:R-:W-:Y:S11]  /*6310*/  @P0 BRA `(.L_x_102) ;  /* 0x0000000000080947 */ /* 0x010ff60003800000 */
[----:B------:R-:W1:Y:S02]  /*6320*/  SYNCS.PHASECHK.TRANS64.TRYWAIT P0, [R98+URZ+0xb0], R3 ;  /* 0x0000b003620075a7 */ /* 0x000e6400080011ff */
[----:B-1----:R-:W-:Y:S05]  /*6330*/  @!P0 BRA `(.L_x_103) ;  /* 0x0000003c00708947 */ /* 0x002fea0003800000 */
.L_x_102:
[----:B------:R-:W-:Y:S05]  /*6340*/  @!P1 BRA `(.L_x_104) ;  /* 0x0000000000409947 */ /* 0x000fea0003800000 */
[----:B------:R-:W4:Y:S01]  /*6350*/  LDCU.64 UR8, c[0x4][0x70] ;  /* 0x01000e00ff0877ac */ /* 0x000f220008000a00 */
[----:B-1----:R-:W-:Y:S01]  /*6360*/  MOV R3, 0x0 ;  /* 0x0000000000037802 */ /* 0x002fe20000000f00 */
[----:B------:R-:W-:Y:S02]  /*6370*/  HFMA2 R12, -RZ, RZ, 0, 5.9604644775390625e-08 ;  /* 0x00000001ff0c7431 */ /* 0x000fe400000001ff */
[----:B------:R-:W-:Y:S02]  /*6380*/  IMAD.MOV.U32 R8, RZ, RZ, 0x192 ;  /* 0x00000192ff087424 */ /* 0x000fe400078e00ff */
[----:B------:R-:W-:Y:S01]  /*6390*/  IMAD.MOV.U32 R13, RZ, RZ, RZ ;  /* 0x000000ffff0d7224 */ /* 0x000fe200078e00ff */
[----:B------:R-:W1:Y:S01]  /*63a0*/  LDCU.64 UR6, c[0x4][0x78] ;  /* 0x01000f00ff0677ac */ /* 0x000e620008000a00 */
[----:B--2---:R-:W2:Y:S01]  /*63b0*/  LDC.64 R2, c[0x4][R3] ;  /* 0x0100000003027b82 */ /* 0x004ea20000000a00 */
[----:B------:R-:W5:Y:S01]  /*63c0*/  LDCU.64 UR4, c[0x4][0x10] ;  /* 0x01000200ff0477ac */ /* 0x000f620008000a00 */
[----:B----4-:R-:W-:Y:S01]  /*63d0*/  MOV R5, UR9 ;  /* 0x0000000900057c02 */ /* 0x010fe20008000f00 */
[----:B------:R-:W-:Y:S01]  /*63e0*/  IMAD.U32 R4, RZ, RZ, UR8 ;  /* 0x00000008ff047e24 */ /* 0x000fe2000f8e00ff */
[----:B-1----:R-:W-:Y:S01]  /*63f0*/  MOV R7, UR7 ;  /* 0x0000000700077c02 */ /* 0x002fe20008000f00 */
[----:B------:R-:W-:Y:S01]  /*6400*/  IMAD.U32 R6, RZ, RZ, UR6 ;  /* 0x00000006ff067e24 */ /* 0x000fe2000f8e00ff */
[----:B-----5:R-:W-:Y:S01]  /*6410*/  MOV R11, UR5 ;  /* 0x00000005000b7c02 */ /* 0x020fe20008000f00 */
[----:B------:R-:W-:Y:S02]  /*6420*/  IMAD.U32 R10, RZ, RZ, UR4 ;  /* 0x00000004ff0a7e24 */ /* 0x000fe4000f8e00ff */
[----:B------:R-:W-:Y:S07]  /*6430*/  LEPC R20, `(.L_x_104) ;  /* 0x000000001014794e */ /* 0x000fee0000000000 */
[----:B--23--:R-:W-:Y:S05]  /*6440*/  CALL.ABS.NOINC R2 ;  /* 0x0000000002007343 */ /* 0x00cfea0003c00000 */
.L_x_104:
[C---:B------:R-:W-:Y:S01]  /*6450*/  SHF.L.U32 R40, R48.reuse, 0x10, RZ ;  /* 0x0000001030287819 */ /* 0x040fe200000006ff */
[----:B------:R-:W-:Y:S05]  /*6460*/  WARPSYNC.ALL ;  /* 0x0000000000007948 */ /* 0x000fea0003800000 */
[----:B------:R-:W-:Y:S01]  /*6470*/  R2UR UR4, R39 ;  /* 0x00000000270472ca */ /* 0x000fe200000e0000 */
[----:B------:R-:W-:Y:S01]  /*6480*/  BSSY.RECONVERGENT B0, `(.L_x_105) ;  /* 0x000008b000007945 */ /* 0x000fe20003800200 */
[----:B------:R-:W-:Y:S02]  /*6490*/  LOP3.LUT R43, R48, 0xffff0000, RZ, 0xc0, !PT ;  /* 0xffff0000302b7812 */ /* 0x000fe400078ec0ff */
[----:B------:R-:W-:Y:S02]  /*64a0*/  SHF.L.U32 R42, R49, 0x10, RZ ;  /* 0x00000010312a7819 */ /* 0x000fe400000006ff */
[----:B------:R-:W-:Y:S02]  /*64b0*/  SHF.L.U32 R45, R51, 0x10, RZ ;  /* 0x00000010332d7819 */ /* 0x000fe400000006ff */
[----:B------:R-:W-:Y:S02]  /*64c0*/  SHF.L.U32 R62, R93, 0x1, RZ ;  /* 0x000000015d3e7819 */ /* 0x000fe400000006ff */
[----:B------:R-:W-:Y:S02]  /*64d0*/  ISETP.NE.AND P0, PT, R94, RZ, PT ;  /* 0x000000ff5e00720c */ /* 0x000fe40003f05270 */
[----:B------:R-:W-:Y:S01]  /*64e0*/  IADD3 R99, PT, PT, R99, R62, RZ ;  /* 0x0000003e63637210 */ /* 0x000fe20007ffe0ff */
[----:B--2---:R-:W3:Y:S03]  /*64f0*/  LDTM.16dp256bit.x8 R4, tmem[UR4] ;  /* 0x00000004000479ee */ /* 0x004ee600081a0000 */
[----:B------:R-:W-:Y:S01]  /*6500*/  IADD3 R100, PT, PT, R92, R99, RZ ;  /* 0x000000635c647210 */ /* 0x000fe20007ffe0ff */
[C---:B---3--:R-:W-:Y:S01]  /*6510*/  FMUL R0, R38.reuse, R4 ;  /* 0x0000000426007220 */ /* 0x048fe20000400000 */
[C---:B------:R-:W-:Y:S01]  /*6520*/  FMUL R2, R38.reuse, R5 ;  /* 0x0000000526027220 */ /* 0x040fe20000400000 */
[C---:B-1----:R-:W-:Y:S01]  /*6530*/  FMUL R3, R38.reuse, R6 ;  /* 0x0000000626037220 */ /* 0x042fe20000400000 */
[----:B------:R-:W-:Y:S01]  /*6540*/  FMUL R7, R38, R7 ;  /* 0x0000000726077220 */ /* 0x000fe20000400000 */
[----:B------:R-:W-:Y:S01]  /*6550*/  FFMA R0, R41, R40, R0 ;  /* 0x0000002829007223 */ /* 0x000fe20000000000 */
[----:B------:R-:W-:Y:S01]  /*6560*/  LOP3.LUT R40, R49, 0xffff0000, RZ, 0xc0, !PT ;  /* 0xffff000031287812 */ /* 0x000fe200078ec0ff */
[C---:B------:R-:W-:Y:S01]  /*6570*/  FFMA R2, R41.reuse, R43, R2 ;  /* 0x0000002b29027223 */ /* 0x040fe20000000002 */
[C---:B------:R-:W-:Y:S01]  /*6580*/  SHF.L.U32 R43, R50.reuse, 0x10, RZ ;  /* 0x00000010322b7819 */ /* 0x040fe200000006ff */
[C---:B------:R-:W-:Y:S01]  /*6590*/  FFMA R3, R41.reuse, R42, R3 ;  /* 0x0000002a29037223 */ /* 0x040fe20000000003 */
[----:B------:R-:W-:Y:S01]  /*65a0*/  LOP3.LUT R42, R50, 0xffff0000, RZ, 0xc0, !PT ;  /* 0xffff0000322a7812 */ /* 0x000fe200078ec0ff */
[----:B------:R-:W-:Y:S01]  /*65b0*/  FMUL R4, R38, R8 ;  /* 0x0000000826047220 */ /* 0x000fe20000400000 */
[----:B------:R-:W-:Y:S01]  /*65c0*/  F2FP.BF16.F32.PACK_AB R52, R2, R0 ;  /* 0x000000000234723e */ /* 0x000fe200000010ff */
[----:B------:R-:W-:Y:S01]  /*65d0*/  FFMA R7, R41, R40, R7 ;  /* 0x0000002829077223 */ /* 0x000fe20000000007 */
[----:B------:R-:W-:Y:S01]  /*65e0*/  LOP3.LUT R40, R51, 0xffff0000, RZ, 0xc0, !PT ;  /* 0xffff000033287812 */ /* 0x000fe200078ec0ff */
[C---:B------:R-:W-:Y:S01]  /*65f0*/  FMUL R5, R38.reuse, R9 ;  /* 0x0000000926057220 */ /* 0x040fe20000400000 */
[C---:B------:R-:W-:Y:S01]  /*6600*/  FMUL R6, R38.reuse, R10 ;  /* 0x0000000a26067220 */ /* 0x040fe20000400000 */
[----:B------:R-:W-:Y:S01]  /*6610*/  FMUL R11, R38, R11 ;  /* 0x0000000b260b7220 */ /* 0x000fe20000400000 */
[----:B------:R-:W-:Y:S01]  /*6620*/  F2FP.BF16.F32.PACK_AB R53, R7, R3 ;  /* 0x000000030735723e */ /* 0x000fe200000010ff */
[C---:B------:R-:W-:Y:S01]  /*6630*/  FFMA R4, R41.reuse, R43, R4 ;  /* 0x0000002b29047223 */ /* 0x040fe20000000004 */
[C---:B------:R-:W-:Y:S01]  /*6640*/  SHF.L.U32 R43, R56.reuse, 0x10, RZ ;  /* 0x00000010382b7819 */ /* 0x040fe200000006ff */
[----:B------:R-:W-:Y:S01]  /*6650*/  FFMA R5, R41, R42, R5 ;  /* 0x0000002a29057223 */ /* 0x000fe20000000005 */
[----:B------:R-:W-:Y:S01]  /*6660*/  LOP3.LUT R42, R57, 0xffff0000, RZ, 0xc0, !PT ;  /* 0xffff0000392a7812 */ /* 0x000fe200078ec0ff */
[----:B------:R-:W-:Y:S01]  /*6670*/  FFMA R6, R41, R45, R6 ;  /* 0x0000002d29067223 */ /* 0x000fe20000000006 */
[----:B------:R-:W-:Y:S01]  /*6680*/  SHF.L.U32 R45, R57, 0x10, RZ ;  /* 0x00000010392d7819 */ /* 0x000fe200000006ff */
[----:B------:R-:W-:Y:S01]  /*6690*/  FFMA R11, R41, R40, R11 ;  /* 0x00000028290b7223 */ /* 0x000fe2000000000b */
[----:B------:R-:W-:Y:S01]  /*66a0*/  LOP3.LUT R40, R56, 0xffff0000, RZ, 0xc0, !PT ;  /* 0xffff000038287812 */ /* 0x000fe200078ec0ff */
[C---:B------:R-:W-:Y:S01]  /*66b0*/  FMUL R8, R38.reuse, R12 ;  /* 0x0000000c26087220 */ /* 0x040fe20000400000 */
[----:B------:R-:W-:Y:S01]  /*66c0*/  F2FP.BF16.F32.PACK_AB R54, R5, R4 ;  /* 0x000000040536723e */ /* 0x000fe200000010ff */
[C---:B------:R-:W-:Y:S01]  /*66d0*/  FMUL R9, R38.reuse, R13 ;  /* 0x0000000d26097220 */ /* 0x040fe20000400000 */
[----:B------:R-:W-:Y:S01]  /*66e0*/  F2FP.BF16.F32.PACK_AB R55, R11, R6 ;  /* 0x000000060b37723e */ /* 0x000fe200000010ff */
[C---:B------:R-:W-:Y:S01]  /*66f0*/  FMUL R10, R38.reuse, R14 ;  /* 0x0000000e260a7220 */ /* 0x040fe20000400000 */
[----:B------:R-:W-:Y:S01]  /*6700*/  FMUL R15, R38, R15 ;  /* 0x0000000f260f7220 */ /* 0x000fe20000400000 */
[----:B------:R-:W-:Y:S01]  /*6710*/  FFMA R8, R41, R43, R8 ;  /* 0x0000002b29087223 */ /* 0x000fe20000000008 */
[----:B------:R-:W-:Y:S01]  /*6720*/  SHF.L.U32 R43, R59, 0x10, RZ ;  /* 0x000000103b2b7819 */ /* 0x000fe200000006ff */
[C---:B------:R-:W-:Y:S01]  /*6730*/  FFMA R9, R41.reuse, R40, R9 ;  /* 0x0000002829097223 */ /* 0x040fe20000000009 */
[C---:B------:R-:W-:Y:S01]  /*6740*/  SHF.L.U32 R40, R58.reuse, 0x10, RZ ;  /* 0x000000103a287819 */ /* 0x040fe200000006ff */
        /* <DEDUP_REMOVED lines=8> */
[----:B------:R-:W-:Y:S01]  /*67d0*/  FMUL R14, R38, R18 ;  /* 0x00000012260e7220 */ /* 0x000fe20000400000 */
[----:B------:R-:W-:Y:S01]  /*67e0*/  FFMA R12, R41, R40, R12 ;  /* 0x00000028290c7223 */ /* 0x000fe2000000000c */
[----:B------:R-:W-:Y:S01]  /*67f0*/  LOP3.LUT R40, R59, 0xffff0000, RZ, 0xc0, !PT ;  /* 0xffff00003b287812 */ /* 0x000fe200078ec0ff */
[C---:B------:R-:W-:Y:S01]  /*6800*/  FFMA R13, R41.reuse, R42, R13 ;  /* 0x0000002a290d7223 */ /* 0x040fe2000000000d */
[----:B------:R-:W-:Y:S01]  /*6810*/  LOP3.LUT R42, R64, 0xffff0000, RZ, 0xc0, !PT ;  /* 0xffff0000402a7812 */ /* 0x000fe200078ec0ff */
[----:B------:R-:W-:Y:S01]  /*6820*/  FMUL R19, R38, R19 ;  /* 0x0000001326137220 */ /* 0x000fe20000400000 */
[----:B------:R-:W-:Y:S01]  /*6830*/  FFMA R14, R41, R43, R14 ;  /* 0x0000002b290e7223 */ /* 0x000fe2000000000e */
[----:B------:R-:W-:Y:S01]  /*6840*/  SHF.L.U32 R43, R64, 0x10, RZ ;  /* 0x00000010402b7819 */ /* 0x000fe200000006ff */
[C---:B------:R-:W-:Y:S01]  /*6850*/  FMUL R16, R38.reuse, R20 ;  /* 0x0000001426107220 */ /* 0x040fe20000400000 */
        /* <DEDUP_REMOVED lines=19> */
[----:B------:R1:W-:Y:S01]  /*6990*/  STSM.16.M88.4 [R97+0x400], R52 ;  /* 0x0004003461007844 */ /* 0x0003e20000000200 */
[C---:B------:R-:W-:Y:S01]  /*69a0*/  FMUL R22, R38.reuse, R26 ;  /* 0x0000001a26167220 */ /* 0x040fe20000400000 */
[----:B------:R-:W-:Y:S01]  /*69b0*/  FMUL R27, R38, R27 ;  /* 0x0000001b261b7220 */ /* 0x000fe20000400000 */
[----:B------:R-:W-:Y:S01]  /*69c0*/  FFMA R20, R41, R43, R20 ;  /* 0x0000002b29147223 */ /* 0x000fe20000000014 */
[----:B------:R-:W-:Y:S01]  /*69d0*/  SHF.L.U32 R43, R73, 0x10, RZ ;  /* 0x00000010492b7819 */ /* 0x000fe200000006ff */
[C---:B------:R-:W-:Y:S01]  /*69e0*/  FFMA R21, R41.reuse, R40, R21 ;  /* 0x0000002829157223 */ /* 0x040fe20000000015 */
[C---:B------:R-:W-:Y:S02]  /*69f0*/  SHF.L.U32 R40, R72.reuse, 0x10, RZ ;  /* 0x0000001048287819 */ /* 0x040fe400000006ff */
[----:B------:R1:W-:Y:S01]  /*6a00*/  STSM.16.M88.4 [R96+0x400], R68 ;  /* 0x0004004460007844 */ /* 0x0003e20000000200 */
[----:B------:R-:W-:Y:S01]  /*6a10*/  FFMA R22, R41, R45, R22 ;  /* 0x0000002d29167223 */ /* 0x000fe20000000016 */
[----:B------:R-:W-:Y:S01]  /*6a20*/  SHF.L.U32 R45, R75, 0x10, RZ ;  /* 0x000000104b2d7819 */ /* 0x000fe200000006ff */
[C---:B------:R-:W-:Y:S01]  /*6a30*/  FFMA R27, R41.reuse, R42, R27 ;  /* 0x0000002a291b7223 */ /* 0x040fe2000000001b */
[----:B------:R-:W-:Y:S01]  /*6a40*/  LOP3.LUT R42, R72, 0xffff0000, RZ, 0xc0, !PT ;  /* 0xffff0000482a7812 */ /* 0x000fe200078ec0ff */
[C---:B------:R-:W-:Y:S01]  /*6a50*/  FMUL R24, R38.reuse, R28 ;  /* 0x0000001c26187220 */ /* 0x040fe20000400000 */
[C---:B------:R-:W-:Y:S01]  /*6a60*/  FMUL R25, R38.reuse, R29 ;  /* 0x0000001d26197220 */ /* 0x040fe20000400000 */
[C---:B------:R-:W-:Y:S01]  /*6a70*/  FMUL R26, R38.reuse, R30 ;  /* 0x0000001e261a7220 */ /* 0x040fe20000400000 */
[----:B------:R-:W-:Y:S01]  /*6a80*/  FMUL R31, R38, R31 ;  /* 0x0000001f261f7220 */ /* 0x000fe20000400000 */
[----:B------:R-:W-:Y:S01]  /*6a90*/  FFMA R24, R41, R40, R24 ;  /* 0x0000002829187223 */ /* 0x000fe20000000018 */
[----:B------:R-:W-:Y:S01]  /*6aa0*/  LOP3.LUT R40, R73, 0xffff0000, RZ, 0xc0, !PT ;  /* 0xffff000049287812 */ /* 0x000fe200078ec0ff */
[C---:B------:R-:W-:Y:S01]  /*6ab0*/  FFMA R25, R41.reuse, R42, R25 ;  /* 0x0000002a29197223 */ /* 0x040fe20000000019 */
[C---:B------:R-:W-:Y:S01]  /*6ac0*/  FFMA R26, R41.reuse, R43, R26 ;  /* 0x0000002b291a7223 */ /* 0x040fe2000000001a */
[----:B------:R-:W-:Y:S01]  /*6ad0*/  SHF.L.U32 R43, R74, 0x10, RZ ;  /* 0x000000104a2b7819 */ /* 0x000fe200000006ff */
[----:B------:R-:W-:Y:S01]  /*6ae0*/  FMUL R28, R38, R32 ;  /* 0x00000020261c7220 */ /* 0x000fe20000400000 */
[----:B------:R-:W-:Y:S01]  /*6af0*/  LOP3.LUT R42, R74, 0xffff0000, RZ, 0xc0, !PT ;  /* 0xffff00004a2a7812 */ /* 0x000fe200078ec0ff */
[----:B------:R-:W-:Y:S01]  /*6b00*/  FFMA R31, R41, R40, R31 ;  /* 0x00000028291f7223 */ /* 0x000fe2000000001f */
[C---:B------:R-:W-:Y:S01]  /*6b10*/  FMUL R29, R38.reuse, R33 ;  /* 0x00000021261d7220 */ /* 0x040fe20000400000 */
[C---:B------:R-:W-:Y:S01]  /*6b20*/  FMUL R30, R38.reuse, R34 ;  /* 0x00000022261e7220 */ /* 0x040fe20000400000 */
[----:B------:R-:W-:Y:S01]  /*6b30*/  LOP3.LUT R40, R75, 0xffff0000, RZ, 0xc0, !PT ;  /* 0xffff00004b287812 */ /* 0x000fe200078ec0ff */
[----:B------:R-:W-:Y:S01]  /*6b40*/  FMUL R35, R38, R35 ;  /* 0x0000002326237220 */ /* 0x000fe20000400000 */
[C---:B------:R-:W-:Y:S01]  /*6b50*/  FFMA R28, R41.reuse, R43, R28 ;  /* 0x0000002b291c7223 */ /* 0x040fe2000000001c */
[C---:B------:R-:W-:Y:S01]  /*6b60*/  FFMA R29, R41.reuse, R42, R29 ;  /* 0x0000002a291d7223 */ /* 0x040fe2000000001d */
[C---:B------:R-:W-:Y:S01]  /*6b70*/  FFMA R30, R41.reuse, R45, R30 ;  /* 0x0000002d291e7223 */ /* 0x040fe2000000001e */
[----:B------:R-:W-:Y:S01]  /*6b80*/  FFMA R35, R41, R40, R35 ;  /* 0x0000002829237223 */ /* 0x000fe20000000023 */
[----:B------:R-:W-:Y:S02]  /*6b90*/  F2FP.BF16.F32.PACK_AB R106, R21, R20 ;  /* 0x00000014156a723e */ /* 0x000fe400000010ff */
[----:B------:R-:W-:Y:S02]  /*6ba0*/  F2FP.BF16.F32.PACK_AB R107, R27, R22 ;  /* 0x000000161b6b723e */ /* 0x000fe400000010ff */
[----:B------:R-:W-:Y:S02]  /*6bb0*/  F2FP.BF16.F32.PACK_AB R108, R25, R24 ;  /* 0x00000018196c723e */ /* 0x000fe400000010ff */
[----:B------:R-:W-:Y:S01]  /*6bc0*/  F2FP.BF16.F32.PACK_AB R109, R31, R26 ;  /* 0x0000001a1f6d723e */ /* 0x000fe200000010ff */
[----:B------:R1:W-:Y:S01]  /*6bd0*/  STSM.16.M88.4 [R99], R104 ;  /* 0x0000006863007844 */ /* 0x0003e20000000200 */
[----:B------:R-:W-:Y:S02]  /*6be0*/  F2FP.BF16.F32.PACK_AB R110, R29, R28 ;  /* 0x0000001c1d6e723e */ /* 0x000fe400000010ff */
[----:B------:R-:W-:Y:S05]  /*6bf0*/  F2FP.BF16.F32.PACK_AB R111, R35, R30 ;  /* 0x0000001e236f723e */ /* 0x000fea00000010ff */
[----:B------:R1:W-:Y:S01]  /*6c00*/  STSM.16.M88.4 [R100], R108 ;  /* 0x0000006c64007844 */ /* 0x0003e20000000200 */
[----:B------:R-:W-:Y:S01]  /*6c10*/  @!PT LDS RZ, [RZ] ;  /* 0x00000000fffff984 */ /* 0x000fe20000000800 */
[----:B------:R-:W-:Y:S01]  /*6c20*/  @!PT LDS RZ, [RZ] ;  /* 0x00000000fffff984 */ /* 0x000fe20000000800 */
[----:B------:R-:W-:Y:S01]  /*6c30*/  @!PT LDS RZ, [RZ] ;  /* 0x00000000fffff984 */ /* 0x000fe20000000800 */
[----:B------:R-:W-:Y:S01]  /*6c40*/  @!PT LDS RZ, [RZ] ;  /* 0x00000000fffff984 */ /* 0x000fe20000000800 */
[----:B------:R2:W-:Y:S07]  /*6c50*/  MEMBAR.ALL.CTA ;  /* 0x0000000000007992 */ /* 0x0005ee0000008000 */
[----:B--2---:R-:W2:Y:S02]  /*6c60*/  FENCE.VIEW.ASYNC.S ;  /* 0x00000000000073c6 */ /* 0x004ea40000000000 */
[----:B--2---:R-:W-:Y:S06]  /*6c70*/  BAR.SYNC.DEFER_BLOCKING 0x1, 0x80 ;  /* 0x0042000000007b1d */ /* 0x004fec0000010000 */
[----:B------:R-:W-:Y:S05]  /*6c80*/  @P0 BRA `(.L_x_106) ;  /* 0x0000000000280947 */ /* 0x000fea0003800000 */
[----:B------:R-:W2:Y:S01]  /*6c90*/  LDCU.64 UR6, c[0x0][0x348] ;  /* 0x00006900ff0677ac */ /* 0x000ea20008000a00 */
[----:B------:R-:W-:Y:S01]  /*6ca0*/  UIADD3 UR4, UPT, UPT, UR44, 0x400, URZ ;  /* 0x000004002c047890 */ /* 0x000fe2000fffe0ff */
[----:B------:R-:W-:Y:S05]  /*6cb0*/  UMOV UR51, UR36 ;  /* 0x0000002400337c82 */ /* 0x000fea0008000000 */
[----:B------:R-:W-:Y:S04]  /*6cc0*/  MOV R86, UR4 ;  /* 0x0000000400567c02 */ /* 0x000fe80008000f00 */
[----:B------:R-:W-:Y:S01]  /*6cd0*/  R2UR UR48, R86 ;  /* 0x00000000563072ca */ /* 0x000fe200000e0000 */
[----:B--2---:R-:W-:Y:S04]  /*6ce0*/  UIADD3 UR4, UP0, UPT, UR6, 0x680, URZ ;  /* 0x0000068006047890 */ /* 0x004fe8000ff1e0ff */
[----:B------:R-:W-:Y:S09]  /*6cf0*/  UIADD3.X UR5, UPT, UPT, URZ, UR7, URZ, UP0, !UPT ;  /* 0x00000007ff057290 */ /* 0x000ff200087fe4ff */
[----:B------:R2:W-:Y:S01]  /*6d00*/  UTMASTG.3D [UR48], [UR4] ;  /* 0x00000030040073b5 */ /* 0x0005e20008010000 */
[----:B------:R0:W-:Y:S01]  /*6d10*/  UTMACMDFLUSH ;  /* 0x00000000000079b7 */ /* 0x0001e20000000000 */
[----:B--2---:R-:W-:Y:S04]  /*6d20*/  DEPBAR.LE SB0, 0x1 ;  /* 0x000080400000791a */ /* 0x004fe80000000000 */
.L_x_106:
[----:B------:R-:W-:Y:S05]  /*6d30*/  BSYNC.RECONVERGENT B0 ;  /* 0x0000000000007941 */ /* 0x000fea0003800200 */
.L_x_105:
[----:B------:R-:W-:Y:S01]  /*6d40*/  BAR.SYNC.DEFER_BLOCKING 0x1, 0x80 ;  /* 0x0042000000007b1d */ /* 0x000fe20000010000 */
[----:B------:R-:W-:Y:S01]  /*6d50*/  ISETP.NE.AND P1, PT, R95, RZ, PT ;  /* 0x000000ff5f00720c */ /* 0x000fe20003f25270 */
[----:B------:R-:W-:Y:S01]  /*6d60*/  UISETP.NE.AND UP0, UPT, UR47, URZ, UPT ;  /* 0x000000ff2f00728c */ /* 0x000fe2000bf05270 */
[----:B------:R-:W-:Y:S11]  /*6d70*/  LEA R3, R46, UR44, 0x3 ;  /* 0x0000002c2e037c11 */ /* 0x000ff6000f8e18ff */
[----:B------:R-:W-:Y:S01]  /*6d80*/  @P1 SHF.L.U32 R4, R91, 0x1f, RZ ;  /* 0x0000001f5b041819 */ /* 0x000fe200000006ff */
[----:B------:R-:W-:Y:S06]  /*6d90*/  BRA.U !UP0, `(.L_x_107) ;  /* 0x0000000108247547 */ /* 0x000fec000b800000 */
[----:B------:R-:W2:Y:S01]  /*6da0*/  S2R R0, SR_CgaCtaId ;  /* 0x0000000000007919 */ /* 0x000ea20000008800 */
[----:B------:R-:W-:Y:S01]  /*6db0*/  IMAD.U32 R2, RZ, RZ, UR46 ;  /* 0x0000002eff027e24 */ /* 0x000fe2000f8e00ff */
[----:B------:R-:W-:Y:S04]  /*6dc0*/  UIADD3 UR4, UPT, UPT, UR46, 0x1, URZ ;  /* 0x000000012e047890 */ /* 0x000fe8000fffe0ff */
[----:B------:R-:W-:Y:S01]  /*6dd0*/  @P1 LEA R2, R2, UR44, 0x3 ;  /* 0x0000002c02021c11 */ /* 0x000fe2000f8e18ff */
[----:B------:R-:W-:Y:S04]  /*6de0*/  UISETP.NE.AND UP0, UPT, UR4, 0x4, UPT ;  /* 0x000000040400788c */ /* 0x000fe8000bf05270 */
[----:B------:R-:W-:Y:S01]  /*6df0*/  @P1 VIADD R5, R2, 0x60 ;  /* 0x0000006002051836 */ /* 0x000fe20000000000 */
[----:B------:R-:W-:Y:S04]  /*6e00*/  USEL UR46, UR4, URZ, UP0 ;  /* 0x000000ff042e7287 */ /* 0x000fe80008000000 */
[----:B--2---:R-:W-:Y:S04]  /*6e10*/  @P1 PRMT R0, R0, 0x654, R5 ;  /* 0x0000065400001816 */ /* 0x004fe80000000005 */
[----:B------:R2:W-:Y:S04]  /*6e20*/  @P1 SYNCS.ARRIVE.TRANS64.RED.A1T0 RZ, [R0+URZ], RZ ;  /* 0x000000ff00ff19a7 */ /* 0x0005e800081004ff */
.L_x_107:
[----:B------:R-:W3:Y:S01]  /*6e30*/  @P1 SYNCS.PHASECHK.TRANS64.TRYWAIT P0, [R3+URZ+0x40], R4 ;  /* 0x00004004030015a7 */ /* 0x000ee200080011ff */
[----:B------:R-:W-:Y:S01]  /*6e40*/  BSSY B1, `(.L_x_108) ;  /* 0x0000017000017945 */ /* 0x000fe20003800000 */
[----:B---3--:R-:W-:Y:S03]  /*6e50*/  @P1 SEL R60, RZ, 0x1, !P0 ;  /* 0x00000001ff3c1807 */ /* 0x008fe60004000000 */
[----:B------:R-:W-:Y:S05]  /*6e60*/  @!P1 BRA `(.L_x_109) ;  /* 0x0000000000509947 */ /* 0x000fea0003800000 */
[----:B------:R-:W-:Y:S01]  /*6e70*/  ISETP.NE.AND P1, PT, R61, RZ, PT ;  /* 0x000000ff3d00720c */ /* 0x000fe20003f25270 */
[----:B------:R-:W-:Y:S01]  /*6e80*/  BSSY B0, `(.L_x_110) ;  /* 0x000000a000007945 */ /* 0x000fe20003800000 */
[----:B------:R-:W-:Y:S11]  /*6e90*/  ISETP.NE.AND P0, PT, R60, RZ, PT ;  /* 0x000000ff3c00720c */ /* 0x000ff60003f05270 */
[----:B------:R-:W-:Y:S04]  /*6ea0*/  @P1 IMAD R4, R46, 0x2000, R47 ;  /* 0x000020002e041824 */ /* 0x000fe800078e022f */
[----:B------:R-:W-:Y:S04]  /*6eb0*/  @P1 VIADD R7, R4, UR44 ;  /* 0x0000002c04071c36 */ /* 0x000fe80008000000 */
[----:B------:R-:W-:Y:S01]  /*6ec0*/  @P1 IMAD.IADD R2, R92, 0x1, R7 ;  /* 0x000000015c021824 */ /* 0x000fe200078e0207 */
[----:B------:R-:W-:Y:S01]  /*6ed0*/  @P1 IADD3 R5, PT, PT, R62, R7, RZ ;  /* 0x000000073e051210 */ /* 0x000fe20007ffe0ff */
[----:B------:R-:W-:Y:S06]  /*6ee0*/  @P0 BRA `(.L_x_111) ;  /* 0x00000000000c0947 */ /* 0x000fec0003800000 */
[----:B--2---:R-:W-:Y:S04]  /*6ef0*/  SHF.L.U32 R0, R91, 0x1f, RZ ;  /* 0x0000001f5b007819 */ /* 0x004fe800000006ff */
[----:B------:R-:W2:Y:S02]  /*6f00*/  SYNCS.PHASECHK.TRANS64.TRYWAIT P0, [R3+URZ+0x40], R0 ;  /* 0x00004000030075a7 */ /* 0x000ea400080011ff */
[----:B--2---:R-:W-:Y:S05]  /*6f10*/  @!P0 BRA `(.L_x_112) ;  /* 0x00000030008c8947 */ /* 0x004fea0003800000 */
.L_x_111:
[----:B------:R-:W-:Y:S05]  /*6f20*/  BSYNC B0 ;  /* 0x0000000000007941 */ /* 0x000fea0003800000 */
.L_x_110:
[----:B------:R-:W-:Y:S02]  /*6f30*/  ISETP.NE.AND P0, PT, R61, RZ, PT ;  /* 0x000000ff3d00720c */ /* 0x000fe40003f05270 */
[----:B------:R-:W-:Y:S11]  /*6f40*/  IADD3 R46, PT, PT, R46, 0x1, RZ ;  /* 0x000000012e2e7810 */ /* 0x000ff60007ffe0ff */
[----:B--2---:R-:W-:Y:S01]  /*6f50*/  @P0 IMAD.IADD R0, R92, 0x1, R5 ;  /* 0x000000015c000824 */ /* 0x004fe200078e0205 */
[----:B------:R-:W-:Y:S05]  /*6f60*/  @P0 WARPSYNC.ALL ;  /* 0x0000000000000948 */ /* 0x000fea0003800000 */
[----:B------:R3:W4:Y:S04]  /*6f70*/  @P0 LDSM.16.M88.4 R48, [R4+UR44+0x400] ;  /* 0x0004002c0430083b */ /* 0x0007280008000200 */
[----:B------:R3:W2:Y:S04]  /*6f80*/  @P0 LDSM.16.M88.4 R56, [R2+0x400] ;  /* 0x000400000238083b */ /* 0x0006a80000000200 */
[----:B------:R3:W1:Y:S04]  /*6f90*/  @P0 LDSM.16.M88.4 R64, [R5+0x400] ;  /* 0x000400000540083b */ /* 0x0006680000000200 */
[----:B------:R3:W1:Y:S02]  /*6fa0*/  @P0 LDSM.16.M88.4 R72, [R0+0x400] ;  /* 0x000400000048083b */ /* 0x0006640000000200 */
.L_x_109:
[----:B------:R-:W-:Y:S05]  /*6fb0*/  BSYNC B1 ;  /* 0x0000000000017941 */ /* 0x000fea0003800000 */
.L_x_108:
[----:B------:R-:W-:Y:S05]  /*6fc0*/  VIADD R3, R39, 0x40 ;  /* 0x0000004027037836 */ /* 0x000fea0000000000 */
[----:B------:R-:W-:Y:S04]  /*6fd0*/  SHF.R.U32.HI R3, RZ, 0x15, R3 ;  /* 0x00000015ff037819 */ /* 0x000fe80000011603 */
[----:B------:R-:W-:Y:S11]  /*6fe0*/  LOP3.LUT P0, RZ, R3, 0x3, R82, 0x48, !PT ;  /* 0x0000000303ff7812 */ /* 0x000ff60007804852 */
[----:B------:R-:W-:Y:S02]  /*6ff0*/  @!UPT UIADD3 URZ, UPT, UPT, URZ, URZ, URZ ;  /* 0x000000fffffff290 */ /* 0x000fe4000fffe0ff */
[----:B------:R-:W-:Y:S05]  /*7000*/  @!P0 BRA `(.L_x_113) ;  /* 0x0000000000408947 */ /* 0x000fea0003800000 */
[----:B------:R-:W5:Y:S01]  /*7010*/  LDCU.64 UR8, c[0x4][0x70] ;  /* 0x01000e00ff0877ac */ /* 0x000f620008000a00 */
[----:B------:R-:W-:Y:S01]  /*7020*/  MOV R3, 0x0 ;  /* 0x0000000000037802 */ /* 0x000fe20000000f00 */
[----:B------:R-:W-:Y:S02]  /*7030*/  HFMA2 R12, -RZ, RZ, 0, 5.9604644775390625e-08 ;  /* 0x00000001ff0c7431 */ /* 0x000fe400000001ff */
[----:B------:R-:W-:Y:S02]  /*7040*/  IMAD.MOV.U32 R8, RZ, RZ, 0x192 ;  /* 0x00000192ff087424 */ /* 0x000fe400078e00ff */
[----:B------:R-:W-:Y:S01]  /*7050*/  IMAD.MOV.U32 R13, RZ, RZ, RZ ;  /* 0x000000ffff0d7224 */ /* 0x000fe200078e00ff */
[----:B------:R-:W2:Y:S01]  /*7060*/  LDCU.64 UR6, c[0x4][0x78] ;  /* 0x01000f00ff0677ac */ /* 0x000ea20008000a00 */
[----:B---3--:R-:W3:Y:S01]  /*7070*/  LDC.64 R2, c[0x4][R3] ;  /* 0x0100000003027b82 */ /* 0x008ee20000000a00 */
[----:B------:R-:W4:Y:S01]  /*7080*/  LDCU.64 UR4, c[0x4][0x10] ;  /* 0x01000200ff0477ac */ /* 0x000f220008000a00 */
[----:B-----5:R-:W-:Y:S01]  /*7090*/  MOV R5, UR9 ;  /* 0x0000000900057c02 */ /* 0x020fe20008000f00 */
[----:B------:R-:W-:Y:S01]  /*70a0*/  IMAD.U32 R4, RZ, RZ, UR8 ;  /* 0x00000008ff047e24 */ /* 0x000fe2000f8e00ff */
[----:B--2---:R-:W-:Y:S01]  /*70b0*/  MOV R7, UR7 ;  /* 0x0000000700077c02 */ /* 0x004fe20008000f00 */
[----:B------:R-:W-:Y:S01]  /*70c0*/  IMAD.U32 R6, RZ, RZ, UR6 ;  /* 0x00000006ff067e24 */ /* 0x000fe2000f8e00ff */
[----:B----4-:R-:W-:Y:S01]  /*70d0*/  MOV R11, UR5 ;  /* 0x00000005000b7c02 */ /* 0x010fe20008000f00 */
[----:B------:R-:W-:Y:S02]  /*70e0*/  IMAD.U32 R10, RZ, RZ, UR4 ;  /* 0x00000004ff0a7e24 */ /* 0x000fe4000f8e00ff */
[----:B------:R-:W-:Y:S07]  /*70f0*/  LEPC R20, `(.L_x_113) ;  /* 0x000000001014794e */ /* 0x000fee0000000000 */
[----:B-1-3--:R-:W-:Y:S05]  /*7100*/  CALL.ABS.NOINC R2 ;  /* 0x0000000002007343 */ /* 0x00afea0003c00000 */
.L_x_113:
[C---:B----4-:R-:W-:Y:S01]  /*7110*/  SHF.L.U32 R40, R48.reuse, 0x10, RZ ;  /* 0x0000001030287819 */ /* 0x050fe200000006ff */
[----:B------:R-:W-:Y:S05]  /*7120*/  WARPSYNC.ALL ;  /* 0x0000000000007948 */ /* 0x000fea0003800000 */
[----:B------:R-:W-:Y:S01]  /*7130*/  R2UR UR4, R39 ;  /* 0x00000000270472ca */ /* 0x000fe200000e0000 */
[----:B------:R-:W4:Y:S01]  /*7140*/  S2R R101, SR_CgaCtaId ;  /* 0x0000000000657919 */ /* 0x000f220000008800 */
[----:B------:R-:W-:Y:S01]  /*7150*/  LOP3.LUT R43, R48, 0xffff0000, RZ, 0xc0, !PT ;  /* 0xffff0000302b7812 */ /* 0x000fe200078ec0ff */
[----:B------:R-:W-:Y:S01]  /*7160*/  BSSY.RECONVERGENT B0, `(.L_x_114) ;  /* 0x000008e000007945 */ /* 0x000fe20003800200 */
[----:B------:R-:W-:Y:S02]  /*7170*/  LOP3.LUT R42, R49, 0xffff0000, RZ, 0xc0, !PT ;  /* 0xffff0000312a7812 */ /* 0x000fe400078ec0ff */
[----:B------:R-:W-:Y:S02]  /*7180*/  LOP3.LUT R44, R50, 0xffff0000, RZ, 0xc0, !PT ;  /* 0xffff0000322c7812 */ /* 0x000fe400078ec0ff */
[----:B--2---:R-:W-:Y:S02]  /*7190*/  SHF.L.U32 R45, R59, 0x10, RZ ;  /* 0x000000103b2d7819 */ /* 0x004fe400000006ff */
[----:B------:R-:W-:Y:S02]  /*71a0*/  ISETP.NE.AND P6, PT, R95, RZ, PT ;  /* 0x000000ff5f00720c */ /* 0x000fe40003fc5270 */
[----:B------:R-:W-:Y:S01]  /*71b0*/  ISETP.NE.AND P0, PT, R94, RZ, PT ;  /* 0x000000ff5e00720c */ /* 0x000fe20003f05270 */
[----:B---3--:R-:W2:Y:S01]  /*71c0*/  LDTM.16dp256bit.x8 R4, tmem[UR4+0x40] ;  /* 0x00004004000479ee */ /* 0x008ea200081a0000 */
[----:B------:R-:W-:Y:S09]  /*71d0*/  MOV R63, UR46 ;  /* 0x0000002e003f7c02 */ /* 0x000ff20008000f00 */
[----:B------:R-:W-:Y:S02]  /*71e0*/  @P6 LEA R63, R63, UR44, 0x3 ;  /* 0x0000002c3f3f6c11 */ /* 0x000fe4000f8e18ff */
[----:B-1----:R-:W-:Y:S02]  /*71f0*/  @P6 SHF.L.U32 R108, R91, 0x1f, RZ ;  /* 0x0000001f5b6c6819 */ /* 0x002fe400000006ff */
[----:B------:R-:W-:Y:S02]  /*7200*/  @P6 IADD3 R102, PT, PT, R63, 0x60, RZ ;  /* 0x000000603f666810 */ /* 0x000fe40007ffe0ff */
[----:B------:R-:W-:Y:S02]  /*7210*/  LEA R63, R46, UR44, 0x3 ;  /* 0x0000002c2e3f7c11 */ /* 0x000fe4000f8e18ff */
[----:B----4-:R-:W-:Y:S01]  /*7220*/  @P6 PRMT R102, R101, 0x654, R102 ;  /* 0x0000065465666816 */ /* 0x010fe20000000066 */
[C---:B--2---:R-:W-:Y:S01]  /*7230*/  FMUL R0, R38.reuse, R4 ;  /* 0x0000000426007220 */ /* 0x044fe20000400000 */
[C---:B------:R-:W-:Y:S01]  /*7240*/  FMUL R2, R38.reuse, R5 ;  /* 0x0000000526027220 */ /* 0x040fe20000400000 */
[C---:B------:R-:W-:Y:S01]  /*7250*/  FMUL R3, R38.reuse, R6 ;  /* 0x0000000626037220 */ /* 0x040fe20000400000 */
[C---:B------:R-:W-:Y:S01]  /*7260*/  FMUL R7, R38.reuse, R7 ;  /* 0x0000000726077220 */ /* 0x040fe20000400000 */
[----:B------:R-:W-:Y:S01]  /*7270*/  FFMA R0, R41, R40, R0 ;  /* 0x0000002829007223 */ /* 0x000fe20000000000 */
[----:B------:R-:W-:Y:S01]  /*7280*/  SHF.L.U32 R40, R49, 0x10, RZ ;  /* 0x0000001031287819 */ /* 0x000fe200000006ff */
[----:B------:R-:W-:Y:S01]  /*7290*/  FFMA R2, R41, R43, R2 ;  /* 0x0000002b29027223 */ /* 0x000fe20000000002 */
[----:B------:R-:W-:Y:S01]  /*72a0*/  SHF.L.U32 R43, R51, 0x10, RZ ;  /* 0x00000010332b7819 */ /* 0x000fe200000006ff */
[C---:B------:R-:W-:Y:S01]  /*72b0*/  FMUL R4, R38.reuse, R8 ;  /* 0x0000000826047220 */ /* 0x040fe20000400000 */
[----:B------:R-:W-:Y:S01]  /*72c0*/  FMUL R5, R38, R9 ;  /* 0x0000000926057220 */ /* 0x000fe20000400000 */
[C---:B------:R-:W-:Y:S01]  /*72d0*/  FFMA R3, R41.reuse, R40, R3 ;  /* 0x0000002829037223 */ /* 0x040fe20000000003 */
[----:B------:R-:W-:Y:S01]  /*72e0*/  SHF.L.U32 R40, R50, 0x10, RZ ;  /* 0x0000001032287819 */ /* 0x000fe200000006ff */
[----:B------:R-:W-:Y:S01]  /*72f0*/  FFMA R7, R41, R42, R7 ;  /* 0x0000002a29077223 */ /* 0x000fe20000000007 */
[----:B------:R-:W-:Y:S01]  /*7300*/  LOP3.LUT R42, R51, 0xffff0000, RZ, 0xc0, !PT ;  /* 0xffff0000332a7812 */ /* 0x000fe200078ec0ff */
[----:B------:R-:W-:Y:S01]  /*7310*/  FMUL R6, R38, R10 ;  /* 0x0000000a26067220 */ /* 0x000fe20000400000 */
[----:B------:R-:W-:Y:S01]  /*7320*/  F2FP.BF16.F32.PACK_AB R52, R2, R0 ;  /* 0x000000000234723e */ /* 0x000fe200000010ff */
        /* <DEDUP_REMOVED lines=18> */
[C---:B------:R-:W-:Y:S01]  /*7450*/  LOP3.LUT R42, R58.reuse, 0xffff0000, RZ, 0xc0, !PT ;  /* 0xffff00003a2a7812 */ /* 0x040fe200078ec0ff */
[----:B------:R-:W-:Y:S01]  /*7460*/  FFMA R10, R41, R43, R10 ;  /* 0x0000002b290a7223 */ /* 0x000fe2000000000a */
[----:B------:R-:W-:Y:S01]  /*7470*/  SHF.L.U32 R43, R58, 0x10, RZ ;  /* 0x000000103a2b7819 */ /* 0x000fe200000006ff */
[C---:B------:R-:W-:Y:S01]  /*7480*/  FMUL R15, R38.reuse, R15 ;  /* 0x0000000f260f7220 */ /* 0x040fe20000400000 */
[----:B------:R-:W-:Y:S01]  /*7490*/  F2FP.BF16.F32.PACK_AB R68, R9, R8 ;  /* 0x000000080944723e */ /* 0x000fe200000010ff */
[C---:B------:R-:W-:Y:S01]  /*74a0*/  FMUL R12, R38.reuse, R16 ;  /* 0x00000010260c7220 */ /* 0x040fe20000400000 */
[----:B------:R-:W-:Y:S01]  /*74b0*/  FMUL R13, R38, R17 ;  /* 0x00000011260d7220 */ /* 0x000fe20000400000 */
[----:B------:R-:W-:Y:S01]  /*74c0*/  FFMA R15, R41, R40, R15 ;  /* 0x00000028290f7223 */ /* 0x000fe2000000000f */
[----:B------:R-:W-:Y:S01]  /*74d0*/  LOP3.LUT R40, R59, 0xffff0000, RZ, 0xc0, !PT ;  /* 0xffff00003b287812 */ /* 0x000fe200078ec0ff */
[----:B------:R-:W-:Y:S01]  /*74e0*/  FFMA R12, R41, R43, R12 ;  /* 0x0000002b290c7223 */ /* 0x000fe2000000000c */
[----:B------:R-:W-:Y:S01]  /*74f0*/  SHF.L.U32 R43, R64, 0x10, RZ ;  /* 0x00000010402b7819 */ /* 0x000fe200000006ff */
[----:B------:R-:W-:Y:S01]  /*7500*/  FMUL R14, R38, R18 ;  /* 0x00000012260e7220 */ /* 0x000fe20000400000 */
[----:B------:R-:W-:Y:S01]  /*7510*/  F2FP.BF16.F32.PACK_AB R69, R15, R10 ;  /* 0x0000000a0f45723e */ /* 0x000fe200000010ff */
[----:B------:R-:W-:Y:S01]  /*7520*/  FFMA R13, R41, R42, R13 ;  /* 0x0000002a290d7223 */ /* 0x000fe2000000000d */
[----:B------:R-:W-:Y:S01]  /*7530*/  LOP3.LUT R42, R64, 0xffff0000, RZ, 0xc0, !PT ;  /* 0xffff0000402a7812 */ /* 0x000fe200078ec0ff */
[C---:B------:R-:W-:Y:S01]  /*7540*/  FMUL R19, R38.reuse, R19 ;  /* 0x0000001326137220 */ /* 0x040fe20000400000 */
[C---:B------:R-:W-:Y:S01]  /*7550*/  FMUL R16, R38.reuse, R20 ;  /* 0x0000001426107220 */ /* 0x040fe20000400000 */
[C---:B------:R-:W-:Y:S01]  /*7560*/  FMUL R17, R38.reuse, R21 ;  /* 0x0000001526117220 */ /* 0x040fe20000400000 */
[----:B------:R-:W-:Y:S01]  /*7570*/  F2FP.BF16.F32.PACK_AB R70, R13, R12 ;  /* 0x0000000c0d46723e */ /* 0x000fe200000010ff */
[----:B------:R-:W-:Y:S01]  /*7580*/  FFMA R14, R41, R45, R14 ;  /* 0x0000002d290e7223 */ /* 0x000fe2000000000e */
[----:B------:R-:W-:Y:S01]  /*7590*/  SHF.L.U32 R45, R65, 0x10, RZ ;  /* 0x00000010412d7819 */ /* 0x000fe200000006ff */
[----:B------:R1:W-:Y:S01]  /*75a0*/  STSM.16.M88.4 [R97+0x2400], R52 ;  /* 0x0024003461007844 */ /* 0x0003e20000000200 */
[----:B------:R-:W-:Y:S01]  /*75b0*/  FFMA R19, R41, R40, R19 ;  /* 0x0000002829137223 */ /* 0x000fe20000000013 */
[----:B------:R-:W-:Y:S01]  /*75c0*/  LOP3.LUT R40, R65, 0xffff0000, RZ, 0xc0, !PT ;  /* 0xffff000041287812 */ /* 0x000fe200078ec0ff */
[----:B------:R-:W-:Y:S01]  /*75d0*/  FFMA R16, R41, R43, R16 ;  /* 0x0000002b29107223 */ /* 0x000fe20000000010 */
[----:B------:R-:W-:Y:S01]  /*75e0*/  SHF.L.U32 R43, R67, 0x10, RZ ;  /* 0x00000010432b7819 */ /* 0x000fe200000006ff */
[----:B------:R-:W-:Y:S01]  /*75f0*/  FMUL R18, R38, R22 ;  /* 0x0000001626127220 */ /* 0x000fe20000400000 */
[----:B------:R-:W-:Y:S01]  /*7600*/  F2FP.BF16.F32.PACK_AB R71, R19, R14 ;  /* 0x0000000e1347723e */ /* 0x000fe200000010ff */
[C---:B------:R-:W-:Y:S01]  /*7610*/  FFMA R17, R41.reuse, R42, R17 ;  /* 0x0000002a29117223 */ /* 0x040fe20000000011 */
[----:B------:R-:W-:Y:S01]  /*7620*/  SHF.L.U32 R42, R66, 0x10, RZ ;  /* 0x00000010422a7819 */ /* 0x000fe200000006ff */
[C---:B------:R-:W-:Y:S01]  /*7630*/  FMUL R23, R38.reuse, R23 ;  /* 0x0000001726177220 */ /* 0x040fe20000400000 */
[----:B------:R-:W-:Y:S01]  /*7640*/  FMUL R20, R38, R24 ;  /* 0x0000001826147220 */ /* 0x000fe20000400000 */
[----:B------:R-:W-:Y:S01]  /*7650*/  FFMA R18, R41, R45, R18 ;  /* 0x0000002d29127223 */ /* 0x000fe20000000012 */
[----:B------:R-:W-:Y:S01]  /*7660*/  SHF.L.U32 R45, R75, 0x10, RZ ;  /* 0x000000104b2d7819 */ /* 0x000fe200000006ff */
[C---:B------:R-:W-:Y:S01]  /*7670*/  FFMA R23, R41.reuse, R40, R23 ;  /* 0x0000002829177223 */ /* 0x040fe20000000017 */
[----:B------:R-:W-:Y:S01]  /*7680*/  LOP3.LUT R40, R66, 0xffff0000, RZ, 0xc0, !PT ;  /* 0xffff000042287812 */ /* 0x000fe200078ec0ff */
[----:B------:R-:W-:Y:S01]  /*7690*/  FFMA R20, R41, R42, R20 ;  /* 0x0000002a29147223 */ /* 0x000fe20000000014 */
[----:B------:R-:W-:Y:S01]  /*76a0*/  LOP3.LUT R42, R67, 0xffff0000, RZ, 0xc0, !PT ;  /* 0xffff0000432a7812 */ /* 0x000fe200078ec0ff */
[C---:B------:R-:W-:Y:S01]  /*76b0*/  FMUL R21, R38.reuse, R25 ;  /* 0x0000001926157220 */ /* 0x040fe20000400000 */
[C---:B------:R-:W-:Y:S01]  /*76c0*/  FMUL R22, R38.reuse, R26 ;  /* 0x0000001a26167220 */ /* 0x040fe20000400000 */
[C---:B------:R-:W-:Y:S01]  /*76d0*/  FMUL R27, R38.reuse, R27 ;  /* 0x0000001b261b7220 */ /* 0x040fe20000400000 */
[----:B------:R-:W-:Y:S01]  /*76e0*/  FMUL R24, R38, R28 ;  /* 0x0000001c26187220 */ /* 0x000fe20000400000 */
[C---:B------:R-:W-:Y:S01]  /*76f0*/  FFMA R21, R41.reuse, R40, R21 ;  /* 0x0000002829157223 */ /* 0x040fe20000000015 */
[C---:B------:R-:W-:Y:S01]  /*7700*/  SHF.L.U32 R40, R72.reuse, 0x10, RZ ;  /* 0x0000001048287819 */ /* 0x040fe200000006ff */
[----:B------:R-:W-:Y:S01]  /*7710*/  FFMA R22, R41, R43, R22 ;  /* 0x0000002b29167223 */ /* 0x000fe20000000016 */
[----:B------:R-:W-:Y:S01]  /*7720*/  SHF.L.U32 R43, R73, 0x10, RZ ;  /* 0x00000010492b7819 */ /* 0x000fe200000006ff */
[----:B------:R2:W-:Y:S01]  /*7730*/  STSM.16.M88.4 [R96+0x2400], R68 ;  /* 0x0024004460007844 */ /* 0x0005e20000000200 */
[C---:B------:R-:W-:Y:S01]  /*7740*/  FFMA R27, R41.reuse, R42, R27 ;  /* 0x0000002a291b7223 */ /* 0x040fe2000000001b */
[----:B------:R-:W-:Y:S01]  /*7750*/  LOP3.LUT R42, R72, 0xffff0000, RZ, 0xc0, !PT ;  /* 0xffff0000482a7812 */ /* 0x000fe200078ec0ff */
[C---:B------:R-:W-:Y:S01]  /*7760*/  FMUL R25, R38.reuse, R29 ;  /* 0x0000001d26197220 */ /* 0x040fe20000400000 */
[C---:B------:R-:W-:Y:S01]  /*7770*/  FMUL R26, R38.reuse, R30 ;  /* 0x0000001e261a7220 */ /* 0x040fe20000400000 */
[----:B------:R-:W-:Y:S01]  /*7780*/  FFMA R24, R41, R40, R24 ;  /* 0x0000002829187223 */ /* 0x000fe20000000018 */
[----:B------:R-:W-:Y:S01]  /*7790*/  LOP3.LUT R40, R73, 0xffff0000, RZ, 0xc0, !PT ;  /* 0xffff000049287812 */ /* 0x000fe200078ec0ff */
[C---:B------:R-:W-:Y:S01]  /*77a0*/  FFMA R25, R41.reuse, R42, R25 ;  /* 0x0000002a29197223 */ /* 0x040fe20000000019 */
[C---:B------:R-:W-:Y:S01]  /*77b0*/  FFMA R26, R41.reuse, R43, R26 ;  /* 0x0000002b291a7223 */ /* 0x040fe2000000001a */
[----:B------:R-:W-:Y:S01]  /*77c0*/  FMUL R31, R38, R31 ;  /* 0x0000001f261f7220 */ /* 0x000fe20000400000 */
[----:B------:R-:W-:Y:S01]  /*77d0*/  SHF.L.U32 R43, R74, 0x10, RZ ;  /* 0x000000104a2b7819 */ /* 0x000fe200000006ff */
[----:B------:R-:W-:Y:S01]  /*77e0*/  FMUL R28, R38, R32 ;  /* 0x00000020261c7220 */ /* 0x000fe20000400000 */
[----:B------:R-:W-:Y:S01]  /*77f0*/  LOP3.LUT R42, R74, 0xffff0000, RZ, 0xc0, !PT ;  /* 0xffff00004a2a7812 */ /* 0x000fe200078ec0ff */
[C---:B------:R-:W-:Y:S01]  /*7800*/  FMUL R29, R38.reuse, R33 ;  /* 0x00000021261d7220 */ /* 0x040fe20000400000 */
[C---:B------:R-:W-:Y:S01]  /*7810*/  FMUL R30, R38.reuse, R34 ;  /* 0x00000022261e7220 */ /* 0x040fe20000400000 */
[C---:B------:R-:W-:Y:S01]  /*7820*/  FFMA R31, R41.reuse, R40, R31 ;  /* 0x00000028291f7223 */ /* 0x040fe2000000001f */
[----:B------:R-:W-:Y:S01]  /*7830*/  FMUL R35, R38, R35 ;  /* 0x0000002326237220 */ /* 0x000fe20000400000 */
[C---:B------:R-:W-:Y:S01]  /*7840*/  FFMA R28, R41.reuse, R43, R28 ;  /* 0x0000002b291c7223 */ /* 0x040fe2000000001c */
[C---:B------:R-:W-:Y:S01]  /*7850*/  FFMA R29, R41.reuse, R42, R29 ;  /* 0x0000002a291d7223 */ /* 0x040fe2000000001d */
[C---:B------:R-:W-:Y:S01]  /*7860*/  FFMA R30, R41.reuse, R45, R30 ;  /* 0x0000002d291e7223 */ /* 0x040fe2000000001e */
[----:B------:R-:W-:Y:S01]  /*7870*/  FFMA R35, R41, R44, R35 ;  /* 0x0000002c29237223 */ /* 0x000fe20000000023 */
[----:B-1----:R-:W-:Y:S02]  /*7880*/  F2FP.BF16.F32.PACK_AB R52, R17, R16 ;  /* 0x000000101134723e */ /* 0x002fe400000010ff */
[----:B------:R-:W-:Y:S02]  /*7890*/  F2FP.BF16.F32.PACK_AB R53, R23, R18 ;  /* 0x000000121735723e */ /* 0x000fe400000010ff */
[----:B------:R-:W-:Y:S02]  /*78a0*/  F2FP.BF16.F32.PACK_AB R54, R21, R20 ;  /* 0x000000141536723e */ /* 0x000fe400000010ff */
[----:B------:R-:W-:Y:S02]  /*78b0*/  F2FP.BF16.F32.PACK_AB R55, R27, R22 ;  /* 0x000000161b37723e */ /* 0x000fe400000010ff */
[----:B------:R-:W-:Y:S02]  /*78c0*/  F2FP.BF16.F32.PACK_AB R104, R25, R24 ;  /* 0x000000181968723e */ /* 0x000fe400000010ff */
[----:B------:R-:W-:Y:S01]  /*78d0*/  F2FP.BF16.F32.PACK_AB R105, R31, R26 ;  /* 0x0000001a1f69723e */ /* 0x000fe200000010ff */
[----:B------:R2:W-:Y:S01]  /*78e0*/  STSM.16.M88.4 [R99+0x2000], R52 ;  /* 0x0020003463007844 */ /* 0x0005e20000000200 */
[----:B------:R-:W-:Y:S02]  /*78f0*/  F2FP.BF16.F32.PACK_AB R106, R29, R28 ;  /* 0x0000001c1d6a723e */ /* 0x000fe400000010ff */
[----:B------:R-:W-:Y:S05]  /*7900*/  F2FP.BF16.F32.PACK_AB R107, R35, R30 ;  /* 0x0000001e236b723e */ /* 0x000fea00000010ff */
[----:B------:R2:W-:Y:S01]  /*7910*/  STSM.16.M88.4 [R100+0x2000], R104 ;  /* 0x0020006864007844 */ /* 0x0005e20000000200 */
[----:B------:R-:W-:Y:S01]  /*7920*/  @!PT LDS RZ, [RZ] ;  /* 0x00000000fffff984 */ /* 0x000fe20000000800 */
[----:B------:R-:W-:Y:S01]  /*7930*/  @!PT LDS RZ, [RZ] ;  /* 0x00000000fffff984 */ /* 0x000fe20000000800 */
[----:B------:R-:W-:Y:S01]  /*7940*/  @!PT LDS RZ, [RZ] ;  /* 0x00000000fffff984 */ /* 0x000fe20000000800 */
[----:B------:R-:W-:Y:S01]  /*7950*/  @!PT LDS RZ, [RZ] ;  /* 0x00000000fffff984 */ /* 0x000fe20000000800 */
[----:B------:R1:W-:Y:S07]  /*7960*/  MEMBAR.ALL.CTA ;  /* 0x0000000000007992 */ /* 0x0003ee0000008000 */
[----:B-1----:R-:W1:Y:S02]  /*7970*/  FENCE.VIEW.ASYNC.S ;  /* 0x00000000000073c6 */ /* 0x002e640000000000 */
[----:B-1----:R-:W-:Y:S06]  /*7980*/  BAR.SYNC.DEFER_BLOCKING 0x1, 0x80 ;  /* 0x0042000000007b1d */ /* 0x002fec0000010000 */
[----:B------:R-:W-:Y:S05]  /*7990*/  @P0 BRA `(.L_x_115) ;  /* 0x0000000000280947 */ /* 0x000fea0003800000 */
[----:B------:R-:W1:Y:S01]  /*79a0*/  LDCU.64 UR6, c[0x0][0x348] ;  /* 0x00006900ff0677ac */ /* 0x000e620008000a00 */
[----:B------:R-:W-:Y:S02]  /*79b0*/  UIADD3 UR9, UPT, UPT, UR49, 0x40, URZ ;  /* 0x0000004031097890 */ /* 0x000fe4000fffe0ff */
[----:B------:R-:W-:Y:S01]  /*79c0*/  UIADD3 UR8, UPT, UPT, UR44, 0x2400, URZ ;  /* 0x000024002c087890 */ /* 0x000fe2000fffe0ff */
[----:B------:R-:W-:Y:S01]  /*79d0*/  UMOV UR10, UR50 ;  /* 0x00000032000a7c82 */ /* 0x000fe20008000000 */
[----:B------:R-:W-:Y:S01]  /*79e0*/  UMOV UR11, UR36 ;  /* 0x00000024000b7c82 */ /* 0x000fe20008000000 */
[----:B-1----:R-:W-:Y:S04]  /*79f0*/  UIADD3 UR4, UP0, UPT, UR6, 0x680, URZ ;  /* 0x0000068006047890 */ /* 0x002fe8000ff1e0ff */
[----:B------:R-:W-:Y:S09]  /*7a00*/  UIADD3.X UR5, UPT, UPT, URZ, UR7, URZ, UP0, !UPT ;  /* 0x00000007ff057290 */ /* 0x000ff200087fe4ff */
[----:B------:R1:W-:Y:S01]  /*7a10*/  UTMASTG.3D [UR8], [UR4] ;  /* 0x00000008040073b5 */ /* 0x0003e20008010000 */
[----:B------:R0:W-:Y:S01]  /*7a20*/  UTMACMDFLUSH ;  /* 0x00000000000079b7 */ /* 0x0001e20000000000 */
[----:B-1----:R-:W-:Y:S04]  /*7a30*/  DEPBAR.LE SB0, 0x1 ;  /* 0x000080400000791a */ /* 0x002fe80000000000 */
.L_x_115:
[----:B------:R-:W-:Y:S05]  /*7a40*/  BSYNC.RECONVERGENT B0 ;  /* 0x0000000000007941 */ /* 0x000fea0003800200 */
.L_x_114:
[----:B------:R-:W-:Y:S01]  /*7a50*/  BAR.SYNC.DEFER_BLOCKING 0x1, 0x80 ;  /* 0x0042000000007b1d */ /* 0x000fe20000010000 */
[----:B------:R-:W-:Y:S04]  /*7a60*/  UIADD3 UR4, UPT, UPT, UR46, 0x1, URZ ;  /* 0x000000012e047890 */ /* 0x000fe8000fffe0ff */
[----:B------:R-:W-:Y:S04]  /*7a70*/  UISETP.NE.AND UP0, UPT, UR4, 0x4, UPT ;  /* 0x000000040400788c */ /* 0x000fe8000bf05270 */
[----:B------:R-:W-:Y:S01]  /*7a80*/  USEL UR45, UR4, URZ, UP0 ;  /* 0x000000ff042d7287 */ /* 0x000fe20008000000 */
[----:B------:R1:W-:Y:S01]  /*7a90*/  @P6 SYNCS.ARRIVE.TRANS64.RED.A1T0 RZ, [R102+URZ], RZ ;  /* 0x000000ff66ff69a7 */ /* 0x0003e200081004ff */
[----:B------:R-:W-:Y:S01]  /*7aa0*/  BSSY B1, `(.L_x_116) ;  /* 0x0000018000017945 */ /* 0x000fe20003800000 */
[----:B------:R-:W3:Y:S02]  /*7ab0*/  @P6 SYNCS.PHASECHK.TRANS64.TRYWAIT P0, [R63+URZ+0x40], R108 ;  /* 0x0000406c3f0065a7 */ /* 0x000ee400080011ff */
[----:B---3--:R-:W-:Y:S01]  /*7ac0*/  @P6 SEL R60, RZ, 0x1, !P0 ;  /* 0x00000001ff3c6807 */ /* 0x008fe20004000000 */
[----:B-1----:R-:W-:Y:S06]  /*7ad0*/  @!P6 BRA `(.L_x_117) ;  /* 0x000000000050e947 */ /* 0x002fec0003800000 */
        /* <DEDUP_REMOVED lines=8> */
[----:B------:R-:W-:Y:S04]  /*7b60*/  SHF.L.U32 R4, R91, 0x1f, RZ ;  /* 0x0000001f5b047819 */ /* 0x000fe800000006ff */
[----:B------:R-:W1:Y:S02]  /*7b70*/  SYNCS.PHASECHK.TRANS64.TRYWAIT P0, [R63+URZ+0x40], R4 ;  /* 0x000040043f0075a7 */ /* 0x000e6400080011ff */
[----:B-1----:R-:W-:Y:S05]  /*7b80*/  @!P0 BRA `(.L_x_120) ;  /* 0x0000002400848947 */ /* 0x002fea0003800000 */
.L_x_119:
[----:B------:R-:W-:Y:S05]  /*7b90*/  BSYNC B0 ;  /* 0x0000000000007941 */ /* 0x000fea0003800000 */
.L_x_118:
[----:B------:R-:W-:Y:S02]  /*7ba0*/  ISETP.NE.AND P0, PT, R61, RZ, PT ;  /* 0x000000ff3d00720c */ /* 0x000fe40003f05270 */
[----:B------:R-:W-:Y:S11]  /*7bb0*/  IADD3 R46, PT, PT, R46, 0x1, RZ ;  /* 0x000000012e2e7810 */ /* 0x000ff60007ffe0ff */
[----:B-1----:R-:W-:Y:S01]  /*7bc0*/  @P0 IMAD.IADD R4, R92, 0x1, R3 ;  /* 0x000000015c040824 */ /* 0x002fe200078e0203 */
[----:B------:R-:W-:Y:S05]  /*7bd0*/  @P0 WARPSYNC.ALL ;  /* 0x0000000000000948 */ /* 0x000fea0003800000 */
[----:B------:R1:W3:Y:S04]  /*7be0*/  @P0 LDSM.16.M88.4 R48, [R2+UR44+0x400] ;  /* 0x0004002c0230083b */ /* 0x0002e80008000200 */
[----:B------:R1:W4:Y:S04]  /*7bf0*/  @P0 LDSM.16.M88.4 R56, [R0+0x400] ;  /* 0x000400000038083b */ /* 0x0003280000000200 */
[----:B------:R1:W1:Y:S04]  /*7c00*/  @P0 LDSM.16.M88.4 R64, [R3+0x400] ;  /* 0x000400000340083b */ /* 0x0002680000000200 */
[----:B------:R1:W1:Y:S02]  /*7c10*/  @P0 LDSM.16.M88.4 R72, [R4+0x400] ;  /* 0x000400000448083b */ /* 0x0002640000000200 */
.L_x_117:
[----:B------:R-:W-:Y:S05]  /*7c20*/  BSYNC B1 ;  /* 0x0000000000017941 */ /* 0x000fea0003800000 */
.L_x_116:
[----:B-1----:R-:W-:Y:S05]  /*7c30*/  VIADD R3, R39, 0x80 ;  /* 0x0000008027037836 */ /* 0x002fea0000000000 */
[----:B------:R-:W-:Y:S04]  /*7c40*/  SHF.R.U32.HI R3, RZ, 0x15, R3 ;  /* 0x00000015ff037819 */ /* 0x000fe80000011603 */
[----:B------:R-:W-:Y:S11]  /*7c50*/  LOP3.LUT P0, RZ, R3, 0x3, R82, 0x48, !PT ;  /* 0x0000000303ff7812 */ /* 0x000ff60007804852 */
[----:B------:R-:W-:Y:S02]  /*7c60*/  @!UPT UIADD3 URZ, UPT, UPT, URZ, URZ, URZ ;  /* 0x000000fffffff290 */ /* 0x000fe4000fffe0ff */
[----:B------:R-:W-:Y:S05]  /*7c70*/  @!P0 BRA `(.L_x_121) ;  /* 0x0000000000408947 */ /* 0x000fea0003800000 */
[----:B------:R-:W1:Y:S01]  /*7c80*/  LDCU.64 UR8, c[0x4][0x70] ;  /* 0x01000e00ff0877ac */ /* 0x000e620008000a00 */
[----:B------:R-:W-:Y:S01]  /*7c90*/  MOV R3, 0x0 ;  /* 0x0000000000037802 */ /* 0x000fe20000000f00 */
[----:B------:R-:W-:Y:S02]  /*7ca0*/  HFMA2 R12, -RZ, RZ, 0, 5.9604644775390625e-08 ;  /* 0x00000001ff0c7431 */ /* 0x000fe400000001ff */
[----:B------:R-:W-:Y:S02]  /*7cb0*/  IMAD.MOV.U32 R8, RZ, RZ, 0x192 ;  /* 0x00000192ff087424 */ /* 0x000fe400078e00ff */
[----:B------:R-:W-:Y:S01]  /*7cc0*/  IMAD.MOV.U32 R13, RZ, RZ, RZ ;  /* 0x000000ffff0d7224 */ /* 0x000fe200078e00ff */
[----:B------:R-:W5:Y:S01]  /*7cd0*/  LDCU.64 UR6, c[0x4][0x78] ;  /* 0x01000f00ff0677ac */ /* 0x000f620008000a00 */
[----:B------:R-:W2:Y:S01]  /*7ce0*/  LDC.64 R2, c[0x4][R3] ;  /* 0x0100000003027b82 */ /* 0x000ea20000000a00 */
[----:B------:R-:W3:Y:S01]  /*7cf0*/  LDCU.64 UR4, c[0x4][0x10] ;  /* 0x01000200ff0477ac */ /* 0x000ee20008000a00 */
[----:B-1----:R-:W-:Y:S01]  /*7d00*/  MOV R5, UR9 ;  /* 0x0000000900057c02 */ /* 0x002fe20008000f00 */
[----:B------:R-:W-:Y:S01]  /*7d10*/  IMAD.U32 R4, RZ, RZ, UR8 ;  /* 0x00000008ff047e24 */ /* 0x000fe2000f8e00ff */
[----:B-----5:R-:W-:Y:S01]  /*7d20*/  MOV R7, UR7 ;  /* 0x0000000700077c02 */ /* 0x020fe20008000f00 */
[----:B------:R-:W-:Y:S01]  /*7d30*/  IMAD.U32 R6, RZ, RZ, UR6 ;  /* 0x00000006ff067e24 */ /* 0x000fe2000f8e00ff */
[----:B---3--:R-:W-:Y:S01]  /*7d40*/  MOV R11, UR5 ;  /* 0x00000005000b7c02 */ /* 0x008fe20008000f00 */
[----:B------:R-:W-:Y:S02]  /*7d50*/  IMAD.U32 R10, RZ, RZ, UR4 ;  /* 0x00000004ff0a7e24 */ /* 0x000fe4000f8e00ff */
[----:B------:R-:W-:Y:S07]  /*7d60*/  LEPC R20, `(.L_x_121) ;  /* 0x000000001014794e */ /* 0x000fee0000000000 */
[----:B--2-4-:R-:W-:Y:S05]  /*7d70*/  CALL.ABS.NOINC R2 ;  /* 0x0000000002007343 */ /* 0x014fea0003c00000 */
.L_x_121:
[C---:B---3--:R-:W-:Y:S01]  /*7d80*/  SHF.L.U32 R40, R48.reuse, 0x10, RZ ;  /* 0x0000001030287819 */ /* 0x048fe200000006ff */
[----:B------:R-:W-:Y:S05]  /*7d90*/  WARPSYNC.ALL ;  /* 0x0000000000007948 */ /* 0x000fea0003800000 */
[----:B------:R-:W-:Y:S01]  /*7da0*/  R2UR UR4, R39 ;  /* 0x00000000270472ca */ /* 0x000fe200000e0000 */
[----:B------:R-:W-:Y:S01]  /*7db0*/  BSSY.RECONVERGENT B0, `(.L_x_122) ;  /* 0x000008f000007945 */ /* 0x000fe20003800200 */
[----:B------:R-:W-:Y:S02]  /*7dc0*/  LOP3.LUT R43, R48, 0xffff0000, RZ, 0xc0, !PT ;  /* 0xffff0000302b7812 */ /* 0x000fe400078ec0ff */
[----:B------:R-:W-:Y:S02]  /*7dd0*/  SHF.L.U32 R42, R49, 0x10, RZ ;  /* 0x00000010312a7819 */ /* 0x000fe400000006ff */
[C---:B------:R-:W-:Y:S02]  /*7de0*/  SHF.L.U32 R45, R51.reuse, 0x10, RZ ;  /* 0x00000010332d7819 */ /* 0x040fe400000006ff */
[----:B------:R-:W-:Y:S02]  /*7df0*/  LOP3.LUT R44, R51, 0xffff0000, RZ, 0xc0, !PT ;  /* 0xffff0000332c7812 */ /* 0x000fe400078ec0ff */
[----:B------:R-:W-:Y:S02]  /*7e00*/  ISETP.NE.AND P6, PT, R95, RZ, PT ;  /* 0x000000ff5f00720c */ /* 0x000fe40003fc5270 */
[----:B------:R-:W-:Y:S01]  /*7e10*/  ISETP.NE.AND P0, PT, R94, RZ, PT ;  /* 0x000000ff5e00720c */ /* 0x000fe20003f05270 */
[----:B------:R-:W1:Y:S01]  /*7e20*/  LDTM.16dp256bit.x8 R4, tmem[UR4+0x80] ;  /* 0x00008004000479ee */ /* 0x000e6200081a0000 */
[----:B------:R-:W-:Y:S02]  /*7e30*/  MOV R63, UR45 ;  /* 0x0000002d003f7c02 */ /* 0x000fe40008000f00 */
[----:B------:R-:W-:Y:S07]  /*7e40*/  LEA R108, R46, UR44, 0x3 ;  /* 0x0000002c2e6c7c11 */ /* 0x000fee000f8e18ff */
[----:B------:R-:W-:Y:S04]  /*7e50*/  @P6 LEA R63, R63, UR44, 0x3 ;  /* 0x0000002c3f3f6c11 */ /* 0x000fe8000f8e18ff */
[----:B------:R-:W-:Y:S02]  /*7e60*/  @P6 IADD3 R102, PT, PT, R63, 0x60, RZ ;  /* 0x000000603f666810 */ /* 0x000fe40007ffe0ff */
[----:B------:R-:W-:Y:S02]  /*7e70*/  @P6 SHF.L.U32 R63, R91, 0x1f, RZ ;  /* 0x0000001f5b3f6819 */ /* 0x000fe400000006ff */
[----:B------:R-:W-:Y:S01]  /*7e80*/  @P6 PRMT R102, R101, 0x654, R102 ;  /* 0x0000065465666816 */ /* 0x000fe20000000066 */
[C---:B-1----:R-:W-:Y:S01]  /*7e90*/  FMUL R0, R38.reuse, R4 ;  /* 0x0000000426007220 */ /* 0x042fe20000400000 */
[C---:B------:R-:W-:Y:S01]  /*7ea0*/  FMUL R2, R38.reuse, R5 ;  /* 0x0000000526027220 */ /* 0x040fe20000400000 */
[C---:B------:R-:W-:Y:S01]  /*7eb0*/  FMUL R3, R38.reuse, R6 ;  /* 0x0000000626037220 */ /* 0x040fe20000400000 */
        /* <DEDUP_REMOVED lines=8> */
[----:B--2---:R-:W-:Y:S01]  /*7f40*/  F2FP.BF16.F32.PACK_AB R68, R2, R0 ;  /* 0x000000000244723e */ /* 0x004fe200000010ff */
[----:B------:R-:W-:Y:S01]  /*7f50*/  FMUL R5, R38, R9 ;  /* 0x0000000926057220 */ /* 0x000fe20000400000 */
[C---:B------:R-:W-:Y:S01]  /*7f60*/  FFMA R7, R41.reuse, R40, R7 ;  /* 0x0000002829077223 */ /* 0x040fe20000000007 */
[----:B----4-:R-:W-:Y:S01]  /*7f70*/  SHF.L.U32 R40, R56, 0x10, RZ ;  /* 0x0000001038287819 */ /* 0x010fe200000006ff */
[C---:B------:R-:W-:Y:S01]  /*7f80*/  FMUL R6, R38.reuse, R10 ;  /* 0x0000000a26067220 */ /* 0x040fe20000400000 */
[C---:B------:R-:W-:Y:S01]  /*7f90*/  FMUL R11, R38.reuse, R11 ;  /* 0x0000000b260b7220 */ /* 0x040fe20000400000 */
[----:B------:R-:W-:Y:S01]  /*7fa0*/  FFMA R4, R41, R43, R4 ;  /* 0x0000002b29047223 */ /* 0x000fe20000000004 */
[----:B------:R-:W-:Y:S01]  /*7fb0*/  SHF.L.U32 R43, R57, 0x10, RZ ;  /* 0x00000010392b7819 */ /* 0x000fe200000006ff */
[----:B------:R-:W-:Y:S01]  /*7fc0*/  FMUL R8, R38, R12 ;  /* 0x0000000c26087220 */ /* 0x000fe20000400000 */
[----:B------:R-:W-:Y:S01]  /*7fd0*/  F2FP.BF16.F32.PACK_AB R69, R7, R3 ;  /* 0x000000030745723e */ /* 0x000fe200000010ff */
[C---:B------:R-:W-:Y:S01]  /*7fe0*/  FFMA R5, R41.reuse, R42, R5 ;  /* 0x0000002a29057223 */ /* 0x040fe20000000005 */
[----:B------:R-:W-:Y:S01]  /*7ff0*/  LOP3.LUT R42, R56, 0xffff0000, RZ, 0xc0, !PT ;  /* 0xffff0000382a7812 */ /* 0x000fe200078ec0ff */
[----:B------:R-:W-:Y:S01]  /*8000*/  FFMA R6, R41, R45, R6 ;  /* 0x0000002d29067223 */ /* 0x000fe20000000006 */
[----:B------:R-:W-:Y:S01]  /*8010*/  SHF.L.U32 R45, R65, 0x10, RZ ;  /* 0x00000010412d7819 */ /* 0x000fe200000006ff */
[----:B------:R-:W-:Y:S01]  /*8020*/  FFMA R11, R41, R44, R11 ;  /* 0x0000002c290b7223 */ /* 0x000fe2000000000b */
[----:B------:R-:W-:Y:S01]  /*8030*/  F2FP.BF16.F32.PACK_AB R70, R5, R4 ;  /* 0x000000040546723e */ /* 0x000fe200000010ff */
[----:B------:R-:W-:Y:S01]  /*8040*/  FFMA R8, R41, R40, R8 ;  /* 0x0000002829087223 */ /* 0x000fe20000000008 */
[----:B------:R-:W-:Y:S01]  /*8050*/  LOP3.LUT R40, R57, 0xffff0000, RZ, 0xc0, !PT ;  /* 0xffff000039287812 */ /* 0x000fe200078ec0ff */
[C---:B------:R-:W-:Y:S01]  /*8060*/  FMUL R9, R38.reuse, R13 ;  /* 0x0000000d26097220 */ /* 0x040fe20000400000 */
[----:B------:R-:W-:Y:S01]  /*8070*/  F2FP.BF16.F32.PACK_AB R71, R11, R6 ;  /* 0x000000060b47723e */ /* 0x000fe200000010ff */
[C---:B------:R-:W-:Y:S01]  /*8080*/  FMUL R10, R38.reuse, R14 ;  /* 0x0000000e260a7220 */ /* 0x040fe20000400000 */
[----:B------:R-:W-:Y:S01]  /*8090*/  LOP3.LUT R44, R75, 0xffff0000, RZ, 0xc0, !PT ;  /* 0xffff00004b2c7812 */ /* 0x000fe200078ec0ff */
[----:B------:R-:W-:Y:S01]  /*80a0*/  FMUL R15, R38, R15 ;  /* 0x0000000f260f7220 */ /* 0x000fe20000400000 */
        /* <DEDUP_REMOVED lines=8> */
[----:B------:R-:W-:Y:S01]  /*8130*/  FMUL R13, R38, R17 ;  /* 0x00000011260d7220 */ /* 0x000fe20000400000 */
[----:B------:R-:W-:Y:S01]  /*8140*/  F2FP.BF16.F32.PACK_AB R53, R15, R10 ;  /* 0x0000000a0f35723e */ /* 0x000fe200000010ff */
[C---:B------:R-:W-:Y:S01]  /*8150*/  FFMA R12, R41.reuse, R42, R12 ;  /* 0x0000002a290c7223 */ /* 0x040fe2000000000c */
[----:B------:R-:W-:Y:S01]  /*8160*/  LOP3.LUT R42, R64, 0xffff0000, RZ, 0xc0, !PT ;  /* 0xffff0000402a7812 */ /* 0x000fe200078ec0ff */
[C---:B------:R-:W-:Y:S01]  /*8170*/  FMUL R14, R38.reuse, R18 ;  /* 0x00000012260e7220 */ /* 0x040fe20000400000 */
[----:B------:R-:W-:Y:S01]  /*8180*/  FFMA R13, R41, R40, R13 ;  /* 0x00000028290d7223 */ /* 0x000fe2000000000d */
[----:B------:R-:W-:Y:S01]  /*8190*/  LOP3.LUT R40, R59, 0xffff0000, RZ, 0xc0, !PT ;  /* 0xffff00003b287812 */ /* 0x000fe200078ec0ff */
[----:B------:R-:W-:Y:S01]  /*81a0*/  FMUL R19, R38, R19 ;  /* 0x0000001326137220 */ /* 0x000fe20000400000 */
[----:B------:R-:W-:Y:S01]  /*81b0*/  FFMA R14, R41, R43, R14 ;  /* 0x0000002b290e7223 */ /* 0x000fe2000000000e */
[----:B------:R-:W-:Y:S01]  /*81c0*/  SHF.L.U32 R43, R64, 0x10, RZ ;  /* 0x00000010402b7819 */ /* 0x000fe200000006ff */
[C---:B------:R-:W-:Y:S01]  /*81d0*/  FMUL R16, R38.reuse, R20 ;  /* 0x0000001426107220 */ /* 0x040fe20000400000 */
[----:B------:R-:W-:Y:S01]  /*81e0*/  F2FP.BF16.F32.PACK_AB R54, R13, R12 ;  /* 0x0000000c0d36723e */ /* 0x000fe200000010ff */
[----:B------:R1:W-:Y:S01]  /*81f0*/  STSM.16.M88.4 [R97+0x4400], R68 ;  /* 0x0044004461007844 */ /* 0x0003e20000000200 */
        /* <DEDUP_REMOVED lines=24> */
[----:B------:R2:W-:Y:S01]  /*8380*/  STSM.16.M88.4 [R96+0x4400], R52 ;  /* 0x0044003460007844 */ /* 0x0005e20000000200 */
[----:B------:R-:W-:Y:S01]  /*8390*/  FFMA R27, R41, R42, R27 ;  /* 0x0000002a291b7223 */ /* 0x000fe2000000001b */
[----:B------:R-:W-:Y:S01]  /*83a0*/  LOP3.LUT R42, R72, 0xffff0000, RZ, 0xc0, !PT ;  /* 0xffff0000482a7812 */ /* 0x000fe200078ec0ff */
[C---:B------:R-:W-:Y:S01]  /*83b0*/  FMUL R24, R38.reuse, R28 ;  /* 0x0000001c26187220 */ /* 0x040fe20000400000 */
[C---:B------:R-:W-:Y:S01]  /*83c0*/  FMUL R25, R38.reuse, R29 ;  /* 0x0000001d26197220 */ /* 0x040fe20000400000 */
[C---:B------:R-:W-:Y:S01]  /*83d0*/  FMUL R26, R38.reuse, R30 ;  /* 0x0000001e261a7220 */ /* 0x040fe20000400000 */
[----:B-1----:R-:W-:Y:S01]  /*83e0*/  F2FP.BF16.F32.PACK_AB R68, R17, R16 ;  /* 0x000000101144723e */ /* 0x002fe200000010ff */
[C---:B------:R-:W-:Y:S01]  /*83f0*/  FFMA R24, R41.reuse, R40, R24 ;  /* 0x0000002829187223 */ /* 0x040fe20000000018 */
[C---:B------:R-:W-:Y:S01]  /*8400*/  FFMA R25, R41.reuse, R42, R25 ;  /* 0x0000002a29197223 */ /* 0x040fe20000000019 */
[----:B------:R-:W-:Y:S01]  /*8410*/  FFMA R26, R41, R43, R26 ;  /* 0x0000002b291a7223 */ /* 0x000fe2000000001a */
[----:B------:R-:W-:Y:S01]  /*8420*/  LOP3.LUT R40, R73, 0xffff0000, RZ, 0xc0, !PT ;  /* 0xffff000049287812 */ /* 0x000fe200078ec0ff */
        /* <DEDUP_REMOVED lines=39> */
.L_x_123:
[----:B------:R-:W-:Y:S05]  /*86a0*/  BSYNC.RECONVERGENT B0 ;  /* 0x0000000000007941 */ /* 0x000fea0003800200 */
.L_x_122:
        /* <DEDUP_REMOVED lines=20> */
.L_x_127:
[----:B------:R-:W-:Y:S05]  /*87f0*/  BSYNC B0 ;  /* 0x0000000000007941 */ /* 0x000fea0003800000 */
.L_x_126:
[----:B------:R-:W-:Y:S11]  /*8800*/  ISETP.NE.AND P0, PT, R61, RZ, PT ;  /* 0x000000ff3d00720c */ /* 0x000ff60003f05270 */
[----:B------:R-:W-:Y:S02]  /*8810*/  @!UPT UIADD3 URZ, UPT, UPT, URZ, URZ, URZ ;  /* 0x000000fffffff290 */ /* 0x000fe4000fffe0ff */
[----:B------:R-:W-:Y:S01]  /*8820*/  @P0 IADD3 R2, PT, PT, R92, R5, RZ ;  /* 0x000000055c020210 */ /* 0x000fe20007ffe0ff */
[----:B------:R-:W-:Y:S05]  /*8830*/  @P0 WARPSYNC.ALL ;  /* 0x0000000000000948 */ /* 0x000fea0003800000 */
[----:B------:R3:W4:Y:S04]  /*8840*/  @P0 LDSM.16.M88.4 R48, [R46+UR44+0x400] ;  /* 0x0004002c2e30083b */ /* 0x0007280008000200 */
[----:B------:R3:W1:Y:S04]  /*8850*/  @P0 LDSM.16.M88.4 R56, [R0+0x400] ;  /* 0x000400000038083b */ /* 0x0006680000000200 */
[----:B------:R3:W1:Y:S04]  /*8860*/  @P0 LDSM.16.M88.4 R64, [R5+0x400] ;  /* 0x000400000540083b */ /* 0x0006680000000200 */
[----:B------:R3:W1:Y:S02]  /*8870*/  @P0 LDSM.16.M88.4 R72, [R2+0x400] ;  /* 0x000400000248083b */ /* 0x0006640000000200 */
.L_x_125:
[----:B------:R-:W-:Y:S05]  /*8880*/  BSYNC B1 ;  /* 0x0000000000017941 */ /* 0x000fea0003800000 */
.L_x_124:
        /* <DEDUP_REMOVED lines=11> */
[----:B---3--:R-:W3:Y:S01]  /*8940*/  LDC.64 R2, c[0x4][R3] ;  /* 0x0100000003027b82 */ /* 0x008ee20000000a00 */
[----:B------:R-:W2:Y:S01]  /*8950*/  LDCU.64 UR4, c[0x4][0x10] ;  /* 0x01000200ff0477ac */ /* 0x000ea20008000a00 */
[----:B-1----:R-:W-:Y:S01]  /*8960*/  MOV R5, UR9 ;  /* 0x0000000900057c02 */ /* 0x002fe20008000f00 */
[----:B------:R-:W-:Y:S01]  /*8970*/  IMAD.U32 R4, RZ, RZ, UR8 ;  /* 0x00000008ff047e24 */ /* 0x000fe2000f8e00ff */
[----:B-----5:R-:W-:Y:S01]  /*8980*/  MOV R7, UR7 ;  /* 0x0000000700077c02 */ /* 0x020fe20008000f00 */
[----:B------:R-:W-:Y:S01]  /*8990*/  IMAD.U32 R6, RZ, RZ, UR6 ;  /* 0x00000006ff067e24 */ /* 0x000fe2000f8e00ff */
[----:B--2---:R-:W-:Y:S01]  /*89a0*/  MOV R11, UR5 ;  /* 0x00000005000b7c02 */ /* 0x004fe20008000f00 */
[----:B------:R-:W-:Y:S02]  /*89b0*/  IMAD.U32 R10, RZ, RZ, UR4 ;  /* 0x00000004ff0a7e24 */ /* 0x000fe4000f8e00ff */
[----:B------:R-:W-:Y:S07]  /*89c0*/  LEPC R20, `(.L_x_129) ;  /* 0x000000001014794e */ /* 0x000fee0000000000 */
[----:B---34-:R-:W-:Y:S05]  /*89d0*/  CALL.ABS.NOINC R2 ;  /* 0x0000000002007343 */ /* 0x018fea0003c00000 */
.L_x_129:
[----:B------:R-:W-:Y:S01]  /*89e0*/  ISETP.NE.AND P0, PT, R94, RZ, PT ;  /* 0x000000ff5e00720c */ /* 0x000fe20003f05270 */
[----:B------:R-:W-:Y:S05]  /*89f0*/  WARPSYNC.ALL ;  /* 0x0000000000007948 */ /* 0x000fea0003800000 */
[----:B------:R-:W-:Y:S01]  /*8a00*/  R2UR UR4, R39 ;  /* 0x00000000270472ca */ /* 0x000fe200000e0000 */
[----:B------:R-:W1:Y:S01]  /*8a10*/  S2UR UR6, SR_CgaCtaId ;  /* 0x00000000000679c3 */ /* 0x000e620000008800 */
[C---:B----4-:R-:W-:Y:S01]  /*8a20*/  SHF.L.U32 R40, R48.reuse, 0x10, RZ ;  /* 0x0000001030287819 */ /* 0x050fe200000006ff */
[----:B------:R-:W-:Y:S01]  /*8a30*/  BSSY.RECONVERGENT B0, `(.L_x_130) ;  /* 0x000008c000007945 */ /* 0x000fe20003800200 */
[----:B------:R-:W-:Y:S02]  /*8a40*/  LOP3.LUT R42, R48, 0xffff0000, RZ, 0xc0, !PT ;  /* 0xffff0000302a7812 */ /* 0x000fe400078ec0ff */
[C---:B------:R-:W-:Y:S02]  /*8a50*/  SHF.L.U32 R43, R49.reuse, 0x10, RZ ;  /* 0x00000010312b7819 */ /* 0x040fe400000006ff */
[----:B------:R-:W-:Y:S02]  /*8a60*/  LOP3.LUT R44, R49, 0xffff0000, RZ, 0xc0, !PT ;  /* 0xffff0000312c7812 */ /* 0x000fe400078ec0ff */
[C---:B------:R-:W-:Y:S02]  /*8a70*/  SHF.L.U32 R45, R50.reuse, 0x10, RZ ;  /* 0x00000010322d7819 */ /* 0x040fe400000006ff */
[----:B---3--:R-:W-:Y:S01]  /*8a80*/  LOP3.LUT R46, R50, 0xffff0000, RZ, 0xc0, !PT ;  /* 0xffff0000322e7812 */ /* 0x008fe200078ec0ff */
[----:B------:R-:W3:Y:S01]  /*8a90*/  LDTM.16dp256bit.x8 R4, tmem[UR4+0xc0] ;  /* 0x0000c004000479ee */ /* 0x000ee200081a0000 */
[C---:B------:R-:W-:Y:S01]  /*8aa0*/  SHF.L.U32 R47, R51.reuse, 0x10, RZ ;  /* 0x00000010332f7819 */ /* 0x040fe200000006ff */
[----:B------:R-:W-:Y:S01]  /*8ab0*/  NOP ;  /* 0x0000000000007918 */ /* 0x000fe20000000000 */
[----:B------:R-:W-:Y:S02]  /*8ac0*/  LOP3.LUT R49, R51, 0xffff0000, RZ, 0xc0, !PT ;  /* 0xffff000033317812 */ /* 0x000fe400078ec0ff */
[----:B------:R-:W-:Y:S02]  /*8ad0*/  R2UR UR5, R98 ;  /* 0x00000000620572ca */ /* 0x000fe400000e0000 */
[C---:B------:R-:W-:Y:S02]  /*8ae0*/  SHF.L.U32 R48, R56.reuse, 0x10, RZ ;  /* 0x0000001038307819 */ /* 0x040fe400000006ff */
[----:B------:R-:W-:Y:S02]  /*8af0*/  LOP3.LUT R51, R56, 0xffff0000, RZ, 0xc0, !PT ;  /* 0xffff000038337812 */ /* 0x000fe400078ec0ff */
[C---:B------:R-:W-:Y:S02]  /*8b00*/  SHF.L.U32 R50, R57.reuse, 0x10, RZ ;  /* 0x0000001039327819 */ /* 0x040fe400000006ff */
[----:B--2---:R-:W-:Y:S02]  /*8b10*/  LOP3.LUT R52, R57, 0xffff0000, RZ, 0xc0, !PT ;  /* 0xffff000039347812 */ /* 0x004fe400078ec0ff */
[C---:B------:R-:W-:Y:S02]  /*8b20*/  SHF.L.U32 R53, R58.reuse, 0x10, RZ ;  /* 0x000000103a357819 */ /* 0x040fe400000006ff */
[----:B------:R-:W-:Y:S01]  /*8b30*/  LOP3.LUT R54, R58, 0xffff0000, RZ, 0xc0, !PT ;  /* 0xffff00003a367812 */ /* 0x000fe200078ec0ff */
[----:B------:R-:W-:Y:S01]  /*8b40*/  UIADD3 UR4, UPT, UPT, UR5, 0xd0, URZ ;  /* 0x000000d005047890 */ /* 0x000fe2000fffe0ff */
[C---:B------:R-:W-:Y:S02]  /*8b50*/  SHF.L.U32 R55, R59.reuse, 0x10, RZ ;  /* 0x000000103b377819 */ /* 0x040fe400000006ff */
[----:B------:R-:W-:Y:S02]  /*8b60*/  LOP3.LUT R56, R59, 0xffff0000, RZ, 0xc0, !PT ;  /* 0xffff00003b387812 */ /* 0x000fe400078ec0ff */
[----:B------:R-:W-:Y:S01]  /*8b70*/  SHF.L.U32 R57, R64, 0x10, RZ ;  /* 0x0000001040397819 */ /* 0x000fe200000006ff */
[----:B-1----:R-:W-:Y:S01]  /*8b80*/  UPRMT UR4, UR6, 0x654, UR4 ;  /* 0x0000065406047896 */ /* 0x002fe20008000004 */
[C---:B---3--:R-:W-:Y:S01]  /*8b90*/  FMUL R4, R38.reuse, R4 ;  /* 0x0000000426047220 */ /* 0x048fe20000400000 */
[C---:B------:R-:W-:Y:S01]  /*8ba0*/  FMUL R5, R38.reuse, R5 ;  /* 0x0000000526057220 */ /* 0x040fe20000400000 */
[----:B------:R-:W-:Y:S01]  /*8bb0*/  FMUL R6, R38, R6 ;  /* 0x0000000626067220 */ /* 0x000fe20000400000 */
[----:B------:R-:W-:Y:S01]  /*8bc0*/  LOP3.LUT R58, R64, 0xffff0000, RZ, 0xc0, !PT ;  /* 0xffff0000403a7812 */ /* 0x000fe200078ec0ff */
[C---:B------:R-:W-:Y:S01]  /*8bd0*/  FFMA R4, R41.reuse, R40, R4 ;  /* 0x0000002829047223 */ /* 0x040fe20000000004 */
[----:B------:R-:W-:Y:S01]  /*8be0*/  FFMA R5, R41, R42, R5 ;  /* 0x0000002a29057223 */ /* 0x000fe20000000005 */
[----:B------:R-:W-:Y:S01]  /*8bf0*/  SHF.L.U32 R59, R65, 0x10, RZ ;  /* 0x00000010413b7819 */ /* 0x000fe200000006ff */
[----:B------:R-:W-:Y:S01]  /*8c00*/  FFMA R6, R41, R43, R6 ;  /* 0x0000002b29067223 */ /* 0x000fe20000000006 */
[----:B------:R-:W-:Y:S01]  /*8c10*/  SYNCS.ARRIVE.TRANS64.RED.A1T0 RZ, [UR4], RZ ;  /* 0x000000ffffff79a7 */ /* 0x000fe20008100404 */
[C---:B------:R-:W-:Y:S01]  /*8c20*/  FMUL R7, R38.reuse, R7 ;  /* 0x0000000726077220 */ /* 0x040fe20000400000 */
[----:B------:R-:W-:Y:S01]  /*8c30*/  LOP3.LUT R60, R65, 0xffff0000, RZ, 0xc0, !PT ;  /* 0xffff0000413c7812 */ /* 0x000fe200078ec0ff */
[C---:B------:R-:W-:Y:S01]  /*8c40*/  FMUL R8, R38.reuse, R8 ;  /* 0x0000000826087220 */ /* 0x040fe20000400000 */
[----:B------:R-:W-:Y:S01]  /*8c50*/  F2FP.BF16.F32.PACK_AB R104, R5, R4 ;  /* 0x000000040568723e */ /* 0x000fe200000010ff */
[C---:B------:R-:W-:Y:S01]  /*8c60*/  FFMA R7, R41.reuse, R44, R7 ;  /* 0x0000002c29077223 */ /* 0x040fe20000000007 */
[----:B------:R-:W-:Y:S01]  /*8c70*/  FMUL R9, R38, R9 ;  /* 0x0000000926097220 */ /* 0x000fe20000400000 */
[----:B------:R-:W-:Y:S01]  /*8c80*/  FFMA R8, R41, R45, R8 ;  /* 0x0000002d29087223 */ /* 0x000fe20000000008 */
[----:B------:R-:W-:Y:S01]  /*8c90*/  SHF.L.U32 R61, R66, 0x10, RZ ;  /* 0x00000010423d7819 */ /* 0x000fe200000006ff */
[C---:B------:R-:W-:Y:S01]  /*8ca0*/  FMUL R0, R38.reuse, R10 ;  /* 0x0000000a26007220 */ /* 0x040fe20000400000 */
[----:B------:R-:W-:Y:S01]  /*8cb0*/  F2FP.BF16.F32.PACK_AB R105, R7, R6 ;  /* 0x000000060769723e */ /* 0x000fe200000010ff */
[C---:B------:R-:W-:Y:S01]  /*8cc0*/  FFMA R9, R41.reuse, R46, R9 ;  /* 0x0000002e29097223 */ /* 0x040fe20000000009 */
[----:B------:R-:W-:Y:S01]  /*8cd0*/  FMUL R2, R38, R11 ;  /* 0x0000000b26027220 */ /* 0x000fe20000400000 */
[----:B------:R-:W-:Y:S01]  /*8ce0*/  FFMA R0, R41, R47, R0 ;  /* 0x0000002f29007223 */ /* 0x000fe20000000000 */
[----:B------:R-:W-:Y:S01]  /*8cf0*/  LOP3.LUT R62, R66, 0xffff0000, RZ, 0xc0, !PT ;  /* 0xffff0000423e7812 */ /* 0x000fe200078ec0ff */
[C---:B------:R-:W-:Y:S01]  /*8d00*/  FMUL R3, R38.reuse, R12 ;  /* 0x0000000c26037220 */ /* 0x040fe20000400000 */
[----:B------:R-:W-:Y:S01]  /*8d10*/  F2FP.BF16.F32.PACK_AB R106, R9, R8 ;  /* 0x00000008096a723e */ /* 0x000fe200000010ff */
[C---:B------:R-:W-:Y:S01]  /*8d20*/  FFMA R2, R41.reuse, R49, R2 ;  /* 0x0000003129027223 */ /* 0x040fe20000000002 */
[C---:B------:R-:W-:Y:S01]  /*8d30*/  FMUL R10, R38.reuse, R13 ;  /* 0x0000000d260a7220 */ /* 0x040fe20000400000 */
[----:B------:R-:W-:Y:S01]  /*8d40*/  FFMA R3, R41, R48, R3 ;  /* 0x0000003029037223 */ /* 0x000fe20000000003 */
[----:B------:R-:W-:Y:S01]  /*8d50*/  SHF.L.U32 R63, R67, 0x10, RZ ;  /* 0x00000010433f7819 */ /* 0x000fe200000006ff */
[----:B------:R-:W-:Y:S01]  /*8d60*/  FMUL R11, R38, R14 ;  /* 0x0000000e260b7220 */ /* 0x000fe20000400000 */
[----:B------:R-:W-:Y:S01]  /*8d70*/  F2FP.BF16.F32.PACK_AB R107, R2, R0 ;  /* 0x00000000026b723e */ /* 0x000fe200000010ff */
[C---:B------:R-:W-:Y:S01]  /*8d80*/  FFMA R10, R41.reuse, R51, R10 ;  /* 0x00000033290a7223 */ /* 0x040fe2000000000a */
[----:B------:R-:W-:Y:S01]  /*8d90*/  FMUL R15, R38, R15 ;  /* 0x0000000f260f7220 */ /* 0x000fe20000400000 */
[----:B------:R-:W-:Y:S01]  /*8da0*/  FFMA R11, R41, R50, R11 ;  /* 0x00000032290b7223 */ /* 0x000fe2000000000b */
[----:B------:R-:W-:Y:S01]  /*8db0*/  LOP3.LUT R64, R67, 0xffff0000, RZ, 0xc0, !PT ;  /* 0xffff000043407812 */ /* 0x000fe200078ec0ff */
[----:B------:R1:W-:Y:S01]  /*8dc0*/  STSM.16.M88.4 [R97+0x6400], R104 ;  /* 0x0064006861007844 */ /* 0x0003e20000000200 */
[----:B------:R-:W-:Y:S01]  /*8dd0*/  F2FP.BF16.F32.PACK_AB R108, R10, R3 ;  /* 0x000000030a6c723e */ /* 0x000fe200000010ff */
[C---:B------:R-:W-:Y:S01]  /*8de0*/  FFMA R15, R41.reuse, R52, R15 ;  /* 0x00000034290f7223 */ /* 0x040fe2000000000f */
[C---:B------:R-:W-:Y:S01]  /*8df0*/  FMUL R12, R38.reuse, R16 ;  /* 0x00000010260c7220 */ /* 0x040fe20000400000 */
[C---:B------:R-:W-:Y:S01]  /*8e00*/  FMUL R13, R38.reuse, R17 ;  /* 0x00000011260d7220 */ /* 0x040fe20000400000 */
[----:B------:R-:W-:Y:S01]  /*8e10*/  FMUL R14, R38, R18 ;  /* 0x00000012260e7220 */ /* 0x000fe20000400000 */
[----:B------:R-:W-:Y:S01]  /*8e20*/  SHF.L.U32 R65, R72, 0x10, RZ ;  /* 0x0000001048417819 */ /* 0x000fe200000006ff */
[----:B------:R-:W-:Y:S01]  /*8e30*/  FFMA R12, R41, R53, R12 ;  /* 0x00000035290c7223 */ /* 0x000fe2000000000c */
[----:B------:R-:W-:Y:S01]  /*8e40*/  F2FP.BF16.F32.PACK_AB R109, R15, R11 ;  /* 0x0000000b0f6d723e */ /* 0x000fe200000010ff */
[C---:B------:R-:W-:Y:S01]  /*8e50*/  FFMA R13, R41.reuse, R54, R13 ;  /* 0x00000036290d7223 */ /* 0x040fe2000000000d */
[----:B------:R-:W-:Y:S01]  /*8e60*/  FFMA R14, R41, R55, R14 ;  /* 0x00000037290e7223 */ /* 0x000fe2000000000e */
[----:B------:R-:W-:Y:S01]  /*8e70*/  FMUL R19, R38, R19 ;  /* 0x0000001326137220 */ /* 0x000fe20000400000 */
[----:B------:R-:W-:Y:S01]  /*8e80*/  LOP3.LUT R66, R72, 0xffff0000, RZ, 0xc0, !PT ;  /* 0xffff000048427812 */ /* 0x000fe200078ec0ff */
[C---:B------:R-:W-:Y:S01]  /*8e90*/  FMUL R16, R38.reuse, R20 ;  /* 0x0000001426107220 */ /* 0x040fe20000400000 */
[----:B------:R-:W-:Y:S01]  /*8ea0*/  F2FP.BF16.F32.PACK_AB R110, R13, R12 ;  /* 0x0000000c0d6e723e */ /* 0x000fe200000010ff */
[C---:B------:R-:W-:Y:S01]  /*8eb0*/  FFMA R19, R41.reuse, R56, R19 ;  /* 0x0000003829137223 */ /* 0x040fe20000000013 */
[C---:B------:R-:W-:Y:S01]  /*8ec0*/  FMUL R17, R38.reuse, R21 ;  /* 0x0000001526117220 */ /* 0x040fe20000400000 */
[----:B------:R-:W-:Y:S01]  /*8ed0*/  FFMA R16, R41, R57, R16 ;  /* 0x0000003929107223 */ /* 0x000fe20000000010 */
[----:B------:R-:W-:Y:S01]  /*8ee0*/  SHF.L.U32 R67, R73, 0x10, RZ ;  /* 0x0000001049437819 */ /* 0x000fe200000006ff */
[C---:B------:R-:W-:Y:S01]  /*8ef0*/  FMUL R18, R38.reuse, R22 ;  /* 0x0000001626127220 */ /* 0x040fe20000400000 */
[----:B------:R-:W-:Y:S01]  /*8f00*/  F2FP.BF16.F32.PACK_AB R111, R19, R14 ;  /* 0x0000000e136f723e */ /* 0x000fe200000010ff */
[C---:B------:R-:W-:Y:S01]  /*8f10*/  FFMA R17, R41.reuse, R58, R17 ;  /* 0x0000003a29117223 */ /* 0x040fe20000000011 */
[C---:B------:R-:W-:Y:S01]  /*8f20*/  FMUL R23, R38.reuse, R23 ;  /* 0x0000001726177220 */ /* 0x040fe20000400000 */
        /* <DEDUP_REMOVED lines=12> */
[C---:B------:R-:W-:Y:S01]  /*8ff0*/  FMUL R27, R38.reuse, R27 ;  /* 0x0000001b261b7220 */ /* 0x040fe20000400000 */
[C---:B------:R-:W-:Y:S01]  /*9000*/  FMUL R24, R38.reuse, R28 ;  /* 0x0000001c26187220 */ /* 0x040fe20000400000 */
[C---:B------:R-:W-:Y:S01]  /*9010*/  FMUL R25, R38.reuse, R29 ;  /* 0x0000001d26197220 */ /* 0x040fe20000400000 */
[C---:B------:R-:W-:Y:S01]  /*9020*/  FFMA R22, R41.reuse, R63, R22 ;  /* 0x0000003f29167223 */ /* 0x040fe20000000016 */
[C---:B------:R-:W-:Y:S01]  /*9030*/  FMUL R26, R38.reuse, R30 ;  /* 0x0000001e261a7220 */ /* 0x040fe20000400000 */
[C---:B------:R-:W-:Y:S01]  /*9040*/  FFMA R27, R41.reuse, R64, R27 ;  /* 0x00000040291b7223 */ /* 0x040fe2000000001b */
[----:B------:R-:W-:Y:S01]  /*9050*/  FMUL R31, R38, R31 ;  /* 0x0000001f261f7220 */ /* 0x000fe20000400000 */
[C---:B------:R-:W-:Y:S01]  /*9060*/  FFMA R24, R41.reuse, R65, R24 ;  /* 0x0000004129187223 */ /* 0x040fe20000000018 */
[----:B------:R-:W-:Y:S01]  /*9070*/  LOP3.LUT R70, R74, 0xffff0000, RZ, 0xc0, !PT ;  /* 0xffff00004a467812 */ /* 0x000fe200078ec0ff */
[C---:B------:R-:W-:Y:S01]  /*9080*/  FMUL R28, R38.reuse, R32 ;  /* 0x00000020261c7220 */ /* 0x040fe20000400000 */
[----:B------:R-:W-:Y:S01]  /*9090*/  FFMA R25, R41, R66, R25 ;  /* 0x0000004229197223 */ /* 0x000fe20000000019 */
[----:B------:R-:W-:Y:S01]  /*90a0*/  SHF.L.U32 R71, R75, 0x10, RZ ;  /* 0x000000104b477819 */ /* 0x000fe200000006ff */
[C---:B------:R-:W-:Y:S01]  /*90b0*/  FMUL R29, R38.reuse, R33 ;  /* 0x00000021261d7220 */ /* 0x040fe20000400000 */
[----:B------:R-:W-:Y:S01]  /*90c0*/  FFMA R26, R41, R67, R26 ;  /* 0x00000043291a7223 */ /* 0x000fe2000000001a */
[----:B------:R-:W-:Y:S01]  /*90d0*/  LOP3.LUT R72, R75, 0xffff0000, RZ, 0xc0, !PT ;  /* 0xffff00004b487812 */ /* 0x000fe200078ec0ff */
        /* <DEDUP_REMOVED lines=24> */
[----:B------:R-:W-:Y:S02]  /*9260*/  UIADD3 UR9, UPT, UPT, UR49, 0xc0, URZ ;  /* 0x000000c031097890 */ /* 0x000fe4000fffe0ff */
[----:B------:R-:W-:Y:S01]  /*9270*/  UIADD3 UR8, UPT, UPT, UR44, 0x6400, URZ ;  /* 0x000064002c087890 */ /* 0x000fe2000fffe0ff */
[----:B------:R-:W-:Y:S01]  /*9280*/  UMOV UR10, UR50 ;  /* 0x00000032000a7c82 */ /* 0x000fe20008000000 */
[----:B------:R-:W-:Y:S01]  /*9290*/  UMOV UR11, UR36 ;  /* 0x00000024000b7c82 */ /* 0x000fe20008000000 */
[----:B--2---:R-:W-:Y:S04]  /*92a0*/  UIADD3 UR4, UP0, UPT, UR6, 0x680, URZ ;  /* 0x0000068006047890 */ /* 0x004fe8000ff1e0ff */
[----:B------:R-:W-:Y:S09]  /*92b0*/  UIADD3.X UR5, UPT, UPT, URZ, UR7, URZ, UP0, !UPT ;  /* 0x00000007ff057290 */ /* 0x000ff200087fe4ff */
[----:B------:R2:W-:Y:S01]  /*92c0*/  UTMASTG.3D [UR8], [UR4] ;  /* 0x00000008040073b5 */ /* 0x0005e20008010000 */
[----:B------:R0:W-:Y:S01]  /*92d0*/  UTMACMDFLUSH ;  /* 0x00000000000079b7 */ /* 0x0001e20000000000 */
[----:B--2---:R-:W-:Y:S04]  /*92e0*/  DEPBAR.LE SB0, 0x1 ;  /* 0x000080400000791a */ /* 0x004fe80000000000 */
.L_x_131:
[----:B------:R-:W-:Y:S05]  /*92f0*/  BSYNC.RECONVERGENT B0 ;  /* 0x0000000000007941 */ /* 0x000fea0003800200 */
.L_x_130:
[----:B------:R-:W-:Y:S01]  /*9300*/  BAR.SYNC.DEFER_BLOCKING 0x1, 0x80 ;  /* 0x0042000000007b1d */ /* 0x000fe20000010000 */
[----:B------:R-:W-:Y:S01]  /*9310*/  UISETP.NE.AND UP0, UPT, UR47, -0x4, UPT ;  /* 0xfffffffc2f00788c */ /* 0x000fe2000bf05270 */
[----:B------:R-:W-:Y:S08]  /*9320*/  IADD3 R0, PT, PT, R36, 0x1, RZ ;  /* 0x0000000124007810 */ /* 0x000ff00007ffe0ff */
[----:B------:R-:W-:Y:S05]  /*9330*/  BRA.U !UP0, `(.L_x_132) ;  /* 0x0000000108247547 */ /* 0x000fea000b800000 */
[----:B------:R-:W-:Y:S01]  /*9340*/  ISETP.NE.AND P0, PT, R95, RZ, PT ;  /* 0x000000ff5f00720c */ /* 0x000fe20003f05270 */
[----:B------:R-:W-:Y:S01]  /*9350*/  IMAD.U32 R2, RZ, RZ, UR46 ;  /* 0x0000002eff027e24 */ /* 0x000fe2000f8e00ff */
[----:B------:R-:W-:Y:S04]  /*9360*/  UIADD3 UR4, UPT, UPT, UR46, 0x1, URZ ;  /* 0x000000012e047890 */ /* 0x000fe8000fffe0ff */
[----:B------:R-:W-:Y:S04]  /*9370*/  UISETP.NE.AND UP0, UPT, UR4, 0x4, UPT ;  /* 0x000000040400788c */ /* 0x000fe8000bf05270 */
[----:B------:R-:W-:Y:S03]  /*9380*/  USEL UR46, UR4, URZ, UP0 ;  /* 0x000000ff042e7287 */ /* 0x000fe60008000000 */
[----:B------:R-:W-:Y:S05]  /*9390*/  @P0 LEA R2, R2, UR44, 0x3 ;  /* 0x0000002c02020c11 */ /* 0x000fea000f8e18ff */
[----:B------:R-:W-:Y:S05]  /*93a0*/  @P0 VIADD R2, R2, 0x60 ;  /* 0x0000006002020836 */ /* 0x000fea0000000000 */
[----:B------:R-:W-:Y:S04]  /*93b0*/  @P0 PRMT R2, R101, 0x654, R2 ;  /* 0x0000065465020816 */ /* 0x000fe80000000002 */
[----:B------:R2:W-:Y:S03]  /*93c0*/  @P0 SYNCS.ARRIVE.TRANS64.RED.A1T0 RZ, [R2+URZ], RZ ;  /* 0x000000ff02ff09a7 */ /* 0x0005e600081004ff */
.L_x_132:
[----:B------:R-:W-:Y:S01]  /*93d0*/  R2UR UR5, R83 ;  /* 0x00000000530572ca */ /* 0x000fe200000e0000 */
[----:B------:R-:W-:Y:S01]  /*93e0*/  UISETP.NE.AND UP0, UPT, UR61, URZ, UPT ;  /* 0x000000ff3d00728c */ /* 0x000fe2000bf05270 */
[----:B------:R-:W-:Y:S01]  /*93f0*/  R2UR UR4, R84 ;  /* 0x00000000540472ca */ /* 0x000fe200000e0000 */
[----:B------:R-:W-:Y:S01]  /*9400*/  UIADD3 UR47, UPT, UPT, UR47, 0x4, URZ ;  /* 0x000000042f2f7890 */ /* 0x000fe2000fffe0ff */
[----:B------:R-:W-:Y:S01]  /*9410*/  ISETP.NE.AND P0, PT, R88, 0x2, PT ;  /* 0x000000025800780c */ /* 0x000fe20003f05270 */
[----:B------:R-:W-:Y:S01]  /*9420*/  UMOV UR36, UR60 ;  /* 0x0000003c00247c82 */ /* 0x000fe20008000000 */
[----:B------:R-:W-:Y:S02]  /*9430*/  ISETP.NE.AND P1, PT, R0, 0x4, PT ;  /* 0x000000040000780c */ /* 0x000fe40003f25270 */
[----:B--2---:R-:W-:Y:S02]  /*9440*/  SEL R2, RZ, 0x1, P0 ;  /* 0x00000001ff027807 */ /* 0x004fe40000000000 */
[----:B------:R-:W-:Y:S02]  /*9450*/  SEL R3, RZ, 0x1, P1 ;  /* 0x00000001ff037807 */ /* 0x000fe40000800000 */
[----:B------:R-:W-:Y:S01]  /*9460*/  LOP3.LUT R89, R89, R2, RZ, 0x3c, !PT ;  /* 0x0000000259597212 */ /* 0x000fe200078e3cff */
[----:B------:R-:W-:Y:S01]  /*9470*/  UIADD3 UR31, UPT, UPT, UR37, UR5, URZ ;  /* 0x00000005251f7290 */ /* 0x000fe2000fffe0ff */
[----:B------:R-:W-:Y:S01]  /*9480*/  LOP3.LUT R90, R90, R3, RZ, 0x3c, !PT ;  /* 0x000000035a5a7212 */ /* 0x000fe200078e3cff */
[----:B------:R-:W-:Y:S01]  /*9490*/  UIADD3 UR30, UPT, UPT, UR38, UR4, URZ ;  /* 0x00000004261e7290 */ /* 0x000fe2000fffe0ff */
[----:B------:R-:W-:Y:S02]  /*94a0*/  SEL R88, R88, RZ, P0 ;  /* 0x000000ff58587207 */ /* 0x000fe40000000000 */
[----:B------:R-:W-:Y:S01]  /*94b0*/  SEL R36, R0, RZ, P1 ;  /* 0x000000ff00247207 */ /* 0x000fe20000800000 */
[----:B------:R-:W-:Y:S08]  /*94c0*/  BRA.U UP0, `(.L_x_133) ;  /* 0xffffffbd009c7547 */ /* 0x000ff0000b83ffff */
[----:B------:R-:W-:-:S13]  /*94d0*/  R2UR UR4, R85 ;  /* 0x00000000550472ca */ /* 0x000fda00000e0000 */
[----:B------:R-:W-:-:S09]  /*94e0*/  UISETP.NE.AND UP0, UPT, UR4, URZ, UPT ;  /* 0x000000ff0400728c */ /* 0x000fd2000bf05270 */
[----:B------:R-:W-:Y:S05]  /*94f0*/  BRA.U !UP0, `(.L_x_134) ;  /* 0x0000000108487547 */ /* 0x000fea000b800000 */
[----:B------:R-:W2:Y:S02]  /*9500*/  LDCU.64 UR4, c[0x0][0x890] ;  /* 0x00011200ff0477ac */ /* 0x000ea40008000a00 */
[----:B--2---:R-:W-:-:S04]  /*9510*/  UISETP.NE.U32.AND UP0, UPT, UR4, URZ, UPT ;  /* 0x000000ff0400728c */ /* 0x004fc8000bf05070 */
[----:B------:R-:W-:-:S09]  /*9520*/  UISETP.NE.AND.EX UP0, UPT, UR5, URZ, UPT, UP0 ;  /* 0x000000ff0500728c */ /* 0x000fd2000bf05300 */
[----:B------:R-:W-:Y:S05]  /*9530*/  BRA.U UP0, `(.L_x_135) ;  /* 0x00000001000c7547 */ /* 0x000fea000b800000 */
[----:B------:R-:W-:-:S13]  /*9540*/  FSETP.NEU.AND P0, PT, R41, RZ, PT ;  /* 0x000000ff2900720b */ /* 0x000fda0003f0d000 */
[----:B------:R-:W-:Y:S05]  /*9550*/  @!P0 EXIT ;  /* 0x000000000000894d */ /* 0x000fea0003800000 */
[----:B------:R-:W-:Y:S05]  /*9560*/  BRA `(.L_x_134) ;  /* 0x00000000002c7947 */ /* 0x000fea0003800000 */
.L_x_135:
[----:B------:R-:W-:Y:S01]  /*9570*/  ISETP.NE.AND P0, PT, R87, RZ, PT ;  /* 0x000000ff5700720c */ /* 0x000fe20003f05270 */
[----:B------:R-:W-:-:S12]  /*9580*/  BSSY.RECONVERGENT B0, `(.L_x_134) ;  /* 0x0000009000007945 */ /* 0x000fd80003800200 */
[----:B------:R-:W-:Y:S05]  /*9590*/  @P0 BRA `(.L_x_136) ;  /* 0x0000000000140947 */ /* 0x000fea0003800000 */
[----:B------:R-:W2:Y:S02]  /*95a0*/  LDCU.64 UR4, c[0x0][0x888] ;  /* 0x00011100ff0477ac */ /* 0x000ea40008000a00 */
[----:B--2---:R-:W-:-:S04]  /*95b0*/  ISETP.NE.U32.AND P0, PT, RZ, UR4, PT ;  /* 0x00000004ff007c0c */ /* 0x004fc8000bf05070 */
[----:B------:R-:W-:-:S13]  /*95c0*/  ISETP.NE.AND.EX P0, PT, RZ, UR5, PT, P0 ;  /* 0x00000005ff007c0c */ /* 0x000fda000bf05300 */
[----:B------:R-:W-:Y:S05]  /*95d0*/  @!P0 EXIT ;  /* 0x000000000000894d */ /* 0x000fea0003800000 */
[----:B------:R-:W-:Y:S05]  /*95e0*/  BRA `(.L_x_137) ;  /* 0x0000000000087947 */ /* 0x000fea0003800000 */
.L_x_136:
[----:B------:R-:W-:-:S13]  /*95f0*/  FSETP.NEU.AND P0, PT, R41, RZ, PT ;  /* 0x000000ff2900720b */ /* 0x000fda0003f0d000 */
[----:B------:R-:W-:Y:S05]  /*9600*/  @!P0 EXIT ;  /* 0x000000000000894d */ /* 0x000fea0003800000 */
.L_x_137:
[----:B------:R-:W-:Y:S05]  /*9610*/  BSYNC.RECONVERGENT B0 ;  /* 0x0000000000007941 */ /* 0x000fea0003800200 */
.L_x_134:
[----:B------:R-:W2:Y:S01]  /*9620*/  S2UR UR5, SR_CgaCtaId ;  /* 0x00000000000579c3 */ /* 0x000ea20000008800 */
[----:B------:R-:W-:Y:S01]  /*9630*/  ULEA UR4, UR46, UR44, 0x3 ;  /* 0x0000002c2e047291 */ /* 0x000fe2000f8e18ff */
[----:B------:R-:W-:-:S04]  /*9640*/  DEPBAR.LE SB0, 0x0 ;  /* 0x000080000000791a */ /* 0x000fc80000000000 */
[----:B------:R-:W-:-:S04]  /*9650*/  UIADD3 UR4, UPT, UPT, UR4, 0x60, URZ ;  /* 0x0000006004047890 */ /* 0x000fc8000fffe0ff */
[----:B--2---:R-:W-:-:S09]  /*9660*/  UPRMT UR4, UR5, 0x654, UR4 ;  /* 0x0000065405047896 */ /* 0x004fd20008000004 */
[----:B------:R-:W-:Y:S01]  /*9670*/  SYNCS.ARRIVE.TRANS64.RED.A1T0 RZ, [UR4], RZ ;  /* 0x000000ffffff79a7 */ /* 0x000fe20008100404 */
[----:B------:R-:W-:Y:S05]  /*9680*/  EXIT ;  /* 0x000000000000794d */ /* 0x000fea0003800000 */
.L_x_24:
[----:B-1----:R1:W3:Y:S02]  /*9690*/  SYNCS.PHASECHK.TRANS64.TRYWAIT P0, [R0+URZ+0x100], R3 ;  /* 0x00010003000075a7 */ /* 0x0022e400080011ff */
[----:B---3--:R-:W-:Y:S05]  /*96a0*/  @!P0 NANOSLEEP.SYNCS 0x989680 ;  /* 0x009896800000895d */ /* 0x008fea0003900000 */
[----:B------:R-:W3:Y:S02]  /*96b0*/  @!P0 SYNCS.PHASECHK.TRANS64 P0, [R0+URZ+0x100], R3 ;  /* 0x00010003000085a7 */ /* 0x000ee400080010ff */
[----:B---3--:R-:W-:Y:S05]  /*96c0*/  @!P0 BRA `(.L_x_24) ;  /* 0xfffffffc00f08947 */ /* 0x008fea000383ffff */
[----:B------:R-:W-:Y:S05]  /*96d0*/  BRA `(.L_x_138) ;  /* 0xffffff80007c7947 */ /* 0x000fea000383ffff */
.L_x_27:
[----:B-1----:R-:W-:-:S07]  /*96e0*/  MOV R0, UR33 ;  /* 0x0000002100007c02 */ /* 0x002fce0008000f00 */
.L_x_139:
[----:B-1----:R1:W3:Y:S02]  /*96f0*/  SYNCS.PHASECHK.TRANS64.TRYWAIT P0, [R0+URZ+0x20], R3 ;  /* 0x00002003000075a7 */ /* 0x0022e400080011ff */
[----:B---3--:R-:W-:Y:S05]  /*9700*/  @!P0 NANOSLEEP.SYNCS 0x989680 ;  /* 0x009896800000895d */ /* 0x008fea0003900000 */
[----:B------:R-:W3:Y:S02]  /*9710*/  @!P0 SYNCS.PHASECHK.TRANS64 P0, [R0+URZ+0x20], R3 ;  /* 0x00002003000085a7 */ /* 0x000ee400080010ff */
[----:B---3--:R-:W-:Y:S05]  /*9720*/  @!P0 BRA `(.L_x_139) ;  /* 0xfffffffc00f08947 */ /* 0x008fea000383ffff */
[----:B------:R-:W-:Y:S05]  /*9730*/  BRA `(.L_x_26) ;  /* 0xffffff8000bc7947 */ /* 0x000fea000383ffff */
.L_x_34:
[----:B-1----:R-:W-:-:S07]  /*9740*/  MOV R0, UR9 ;  /* 0x0000000900007c02 */ /* 0x002fce0008000f00 */
.L_x_140:
[----:B-1----:R1:W3:Y:S02]  /*9750*/  SYNCS.PHASECHK.TRANS64.TRYWAIT P0, [R0+URZ+0x20], R3 ;  /* 0x00002003000075a7 */ /* 0x0022e400080011ff */
[----:B---3--:R-:W-:Y:S05]  /*9760*/  @!P0 NANOSLEEP.SYNCS 0x989680 ;  /* 0x009896800000895d */ /* 0x008fea0003900000 */
[----:B------:R-:W3:Y:S02]  /*9770*/  @!P0 SYNCS.PHASECHK.TRANS64 P0, [R0+URZ+0x20], R3 ;  /* 0x00002003000085a7 */ /* 0x000ee400080010ff */
[----:B---3--:R-:W-:Y:S05]  /*9780*/  @!P0 BRA `(.L_x_140) ;  /* 0xfffffffc00f08947 */ /* 0x008fea000383ffff */
[----:B------:R-:W-:Y:S05]  /*9790*/  BRA `(.L_x_33) ;  /* 0xffffff84007c7947 */ /* 0x000fea000383ffff */
.L_x_39:
[----:B-1----:R1:W3:Y:S02]  /*97a0*/  SYNCS.PHASECHK.TRANS64.TRYWAIT P0, [R3+URZ+0x90], R0 ;  /* 0x00009000030075a7 */ /* 0x0022e400080011ff */
[----:B---3--:R-:W-:Y:S05]  /*97b0*/  @!P0 NANOSLEEP.SYNCS 0x989680 ;  /* 0x009896800000895d */ /* 0x008fea0003900000 */
[----:B------:R-:W3:Y:S02]  /*97c0*/  @!P0 SYNCS.PHASECHK.TRANS64 P0, [R3+URZ+0x90], R0 ;  /* 0x00009000030085a7 */ /* 0x000ee400080010ff */
[----:B---3--:R-:W-:Y:S05]  /*97d0*/  @!P0 BRA `(.L_x_39) ;  /* 0xfffffffc00f08947 */ /* 0x008fea000383ffff */
[----:B------:R-:W-:Y:S05]  /*97e0*/  BRA `(.L_x_141) ;  /* 0xffffff88001c7947 */ /* 0x000fea000383ffff */
.L_x_43:
[----:B-1----:R-:W-:-:S07]  /*97f0*/  MOV R0, UR4 ;  /* 0x0000000400007c02 */ /* 0x002fce0008000f00 */
.L_x_142:
[----:B-1----:R1:W3:Y:S02]  /*9800*/  SYNCS.PHASECHK.TRANS64.TRYWAIT P0, [R0+URZ], R3 ;  /* 0x00000003000075a7 */ /* 0x0022e400080011ff */
[----:B---3--:R-:W-:Y:S05]  /*9810*/  @!P0 NANOSLEEP.SYNCS 0x989680 ;  /* 0x009896800000895d */ /* 0x008fea0003900000 */
[----:B------:R-:W3:Y:S02]  /*9820*/  @!P0 SYNCS.PHASECHK.TRANS64 P0, [R0+URZ], R3 ;  /* 0x00000003000085a7 */ /* 0x000ee400080010ff */
[----:B---3--:R-:W-:Y:S05]  /*9830*/  @!P0 BRA `(.L_x_142) ;  /* 0xfffffffc00f08947 */ /* 0x008fea000383ffff */
[----:B------:R-:W-:Y:S05]  /*9840*/  BRA `(.L_x_143) ;  /* 0xffffff8c00c87947 */ /* 0x000fea000383ffff */
.L_x_44:
[----:B------:R-:W-:-:S07]  /*9850*/  MOV R0, UR5 ;  /* 0x0000000500007c02 */ /* 0x000fce0008000f00 */
.L_x_144:
[----:B-1----:R1:W3:Y:S02]  /*9860*/  SYNCS.PHASECHK.TRANS64.TRYWAIT P0, [R0+URZ], R3 ;  /* 0x00000003000075a7 */ /* 0x0022e400080011ff */
[----:B---3--:R-:W-:Y:S05]  /*9870*/  @!P0 NANOSLEEP.SYNCS 0x989680 ;  /* 0x009896800000895d */ /* 0x008fea0003900000 */
[----:B------:R-:W3:Y:S02]  /*9880*/  @!P0 SYNCS.PHASECHK.TRANS64 P0, [R0+URZ], R3 ;  /* 0x00000003000085a7 */ /* 0x000ee400080010ff */
[----:B---3--:R-:W-:Y:S05]  /*9890*/  @!P0 BRA `(.L_x_144) ;  /* 0xfffffffc00f08947 */ /* 0x008fea000383ffff */
[----:B------:R-:W-:Y:S05]  /*98a0*/  BRA `(.L_x_145) ;  /* 0xffffff8c00d47947 */ /* 0x000fea000383ffff */
.L_x_45:
[----:B------:R-:W-:-:S07]  /*98b0*/  MOV R0, UR5 ;  /* 0x0000000500007c02 */ /* 0x000fce0008000f00 */
.L_x_146:
[----:B-1----:R1:W3:Y:S02]  /*98c0*/  SYNCS.PHASECHK.TRANS64.TRYWAIT P0, [R0+URZ], R3 ;  /* 0x00000003000075a7 */ /* 0x0022e400080011ff */
[----:B---3--:R-:W-:Y:S05]  /*98d0*/  @!P0 NANOSLEEP.SYNCS 0x989680 ;  /* 0x009896800000895d */ /* 0x008fea0003900000 */
[----:B------:R-:W3:Y:S02]  /*98e0*/  @!P0 SYNCS.PHASECHK.TRANS64 P0, [R0+URZ], R3 ;  /* 0x00000003000085a7 */ /* 0x000ee400080010ff */
[----:B---3--:R-:W-:Y:S05]  /*98f0*/  @!P0 BRA `(.L_x_146) ;  /* 0xfffffffc00f08947 */ /* 0x008fea000383ffff */
[----:B------:R-:W-:Y:S05]  /*9900*/  BRA `(.L_x_147) ;  /* 0xffffff8c00e07947 */ /* 0x000fea000383ffff */
.L_x_48:
[----:B--2---:R2:W3:Y:S02]  /*9910*/  SYNCS.PHASECHK.TRANS64.TRYWAIT P0, [R2+URZ+0xf0], R5 ;  /* 0x0000f005020075a7 */ /* 0x0044e400080011ff */
[----:B---3--:R-:W-:Y:S05]  /*9920*/  @!P0 NANOSLEEP.SYNCS 0x989680 ;  /* 0x009896800000895d */ /* 0x008fea0003900000 */
[----:B------:R-:W3:Y:S02]  /*9930*/  @!P0 SYNCS.PHASECHK.TRANS64 P0, [R2+URZ+0xf0], R5 ;  /* 0x0000f005020085a7 */ /* 0x000ee400080010ff */
[----:B---3--:R-:W-:Y:S05]  /*9940*/  @!P0 BRA `(.L_x_48) ;  /* 0xfffffffc00f08947 */ /* 0x008fea000383ffff */
[----:B------:R-:W-:Y:S05]  /*9950*/  BRA `(.L_x_148) ;  /* 0xffffff9000447947 */ /* 0x000fea000383ffff */
.L_x_49:
[----:B------:R-:W-:-:S07]  /*9960*/  MOV R2, UR4 ;  /* 0x0000000400027c02 */ /* 0x000fce0008000f00 */
.L_x_149:
[----:B--2---:R2:W3:Y:S02]  /*9970*/  SYNCS.PHASECHK.TRANS64.TRYWAIT P0, [R2+URZ+0xa0], R5 ;  /* 0x0000a005020075a7 */ /* 0x0044e400080011ff */
[----:B---3--:R-:W-:Y:S05]  /*9980*/  @!P0 NANOSLEEP.SYNCS 0x989680 ;  /* 0x009896800000895d */ /* 0x008fea0003900000 */
[----:B------:R-:W3:Y:S02]  /*9990*/  @!P0 SYNCS.PHASECHK.TRANS64 P0, [R2+URZ+0xa0], R5 ;  /* 0x0000a005020085a7 */ /* 0x000ee400080010ff */
[----:B---3--:R-:W-:Y:S05]  /*99a0*/  @!P0 BRA `(.L_x_149) ;  /* 0xfffffffc00f08947 */ /* 0x008fea000383ffff */
[----:B------:R-:W-:Y:S05]  /*99b0*/  BRA `(.L_x_150) ;  /* 0xffffff9000547947 */ /* 0x000fea000383ffff */
.L_x_50:
[----:B--2---:R2:W3:Y:S02]  /*99c0*/  SYNCS.PHASECHK.TRANS64.TRYWAIT P1, [R2+URZ+0x90], R5 ;  /* 0x00009005020075a7 */ /* 0x0044e400080211ff */
[----:B---3--:R-:W-:Y:S05]  /*99d0*/  @!P1 NANOSLEEP.SYNCS 0x989680 ;  /* 0x009896800000995d */ /* 0x008fea0003900000 */
[----:B------:R-:W3:Y:S02]  /*99e0*/  @!P1 SYNCS.PHASECHK.TRANS64 P1, [R2+URZ+0x90], R5 ;  /* 0x00009005020095a7 */ /* 0x000ee400080210ff */
[----:B---3--:R-:W-:Y:S05]  /*99f0*/  @!P1 BRA `(.L_x_50) ;  /* 0xfffffffc00f09947 */ /* 0x008fea000383ffff */
[----:B------:R-:W-:Y:S05]  /*9a00*/  BRA `(.L_x_151) ;  /* 0xffffff9000847947 */ /* 0x000fea000383ffff */
.L_x_53:
[----:B------:R-:W-:-:S07]  /*9a10*/  MOV R0, UR4 ;  /* 0x0000000400007c02 */ /* 0x000fce0008000f00 */
.L_x_152:
[----:B--2---:R2:W3:Y:S02]  /*9a20*/  SYNCS.PHASECHK.TRANS64.TRYWAIT P0, [R0+URZ+0xa0], R3 ;  /* 0x0000a003000075a7 */ /* 0x0044e400080011ff */
[----:B---3--:R-:W-:Y:S05]  /*9a30*/  @!P0 NANOSLEEP.SYNCS 0x989680 ;  /* 0x009896800000895d */ /* 0x008fea0003900000 */
[----:B------:R-:W3:Y:S02]  /*9a40*/  @!P0 SYNCS.PHASECHK.TRANS64 P0, [R0+URZ+0xa0], R3 ;  /* 0x0000a003000085a7 */ /* 0x000ee400080010ff */
[----:B---3--:R-:W-:Y:S05]  /*9a50*/  @!P0 BRA `(.L_x_152) ;  /* 0xfffffffc00f08947 */ /* 0x008fea000383ffff */
[----:B------:R-:W-:Y:S05]  /*9a60*/  BRA `(.L_x_52) ;  /* 0xffffff9000d87947 */ /* 0x000fea000383ffff */
.L_x_60:
[----:B-1----:R1:W2:Y:S02]  /*9a70*/  SYNCS.PHASECHK.TRANS64.TRYWAIT P1, [R0+URZ+0x90], R5 ;  /* 0x00009005000075a7 */ /* 0x0022a400080211ff */
[----:B--2---:R-:W-:Y:S05]  /*9a80*/  @!P1 NANOSLEEP.SYNCS 0x989680 ;  /* 0x009896800000995d */ /* 0x004fea0003900000 */
[----:B------:R-:W2:Y:S02]  /*9a90*/  @!P1 SYNCS.PHASECHK.TRANS64 P1, [R0+URZ+0x90], R5 ;  /* 0x00009005000095a7 */ /* 0x000ea400080210ff */
[----:B--2---:R-:W-:Y:S05]  /*9aa0*/  @!P1 BRA `(.L_x_60) ;  /* 0xfffffffc00f09947 */ /* 0x004fea000383ffff */
[----:B------:R-:W-:Y:S05]  /*9ab0*/  BRA `(.L_x_153) ;  /* 0xffffff9800507947 */ /* 0x000fea000383ffff */
.L_x_61:
[----:B------:R-:W-:-:S07]  /*9ac0*/  MOV R3, UR31 ;  /* 0x0000001f00037c02 */ /* 0x000fce0008000f00 */
.L_x_154:
[----:B-1----:R1:W2:Y:S02]  /*9ad0*/  SYNCS.PHASECHK.TRANS64.TRYWAIT P0, [R3+URZ+0xd0], R0 ;  /* 0x0000d000030075a7 */ /* 0x0022a400080011ff */
[----:B--2---:R-:W-:Y:S05]  /*9ae0*/  @!P0 NANOSLEEP.SYNCS 0x989680 ;  /* 0x009896800000895d */ /* 0x004fea0003900000 */
[----:B------:R-:W2:Y:S02]  /*9af0*/  @!P0 SYNCS.PHASECHK.TRANS64 P0, [R3+URZ+0xd0], R0 ;  /* 0x0000d000030085a7 */ /* 0x000ea400080010ff */
[----:B--2---:R-:W-:Y:S05]  /*9b00*/  @!P0 BRA `(.L_x_154) ;  /* 0xfffffffc00f08947 */ /* 0x004fea000383ffff */
[----:B------:R-:W-:Y:S05]  /*9b10*/  BRA `(.L_x_155) ;  /* 0xffffff9800a07947 */ /* 0x000fea000383ffff */
.L_x_64:
[----:B------:R-:W-:Y:S07]  /*9b20*/  MOV R0, UR5 ;  /* 0x0000000500007c02 */ /* 0x000fee0008000f00 */
.L_x_156:
[----:B-1----:R1:W2:Y:S02]  /*9b30*/  SYNCS.PHASECHK.TRANS64.TRYWAIT P0, [R0+URZ], R3 ;  /* 0x00000003000075a7 */ /* 0x0022a400080011ff */
[----:B--2---:R-:W-:Y:S05]  /*9b40*/  @!P0 NANOSLEEP.SYNCS 0x989680 ;  /* 0x009896800000895d */ /* 0x004fea0003900000 */
[----:B------:R-:W2:Y:S02]  /*9b50*/  @!P0 SYNCS.PHASECHK.TRANS64 P0, [R0+URZ], R3 ;  /* 0x00000003000085a7 */ /* 0x000ea400080010ff */
[----:B--2---:R-:W-:Y:S05]  /*9b60*/  @!P0 BRA `(.L_x_156) ;  /* 0xfffffffc00f08947 */ /* 0x004fea000383ffff */
[----:B------:R-:W-:Y:S05]  /*9b70*/  BRA `(.L_x_63) ;  /* 0xffffff9800bc7947 */ /* 0x000fea000383ffff */
.L_x_67:
[----:B------:R-:W-:-:S07]  /*9b80*/  MOV R0, UR4 ;  /* 0x0000000400007c02 */ /* 0x000fce0008000f00 */
.L_x_157:
[----:B--2---:R2:W4:Y:S02]  /*9b90*/  SYNCS.PHASECHK.TRANS64.TRYWAIT P0, [R0+URZ], R3 ;  /* 0x00000003000075a7 */ /* 0x00452400080011ff */
[----:B----4-:R-:W-:Y:S05]  /*9ba0*/  @!P0 NANOSLEEP.SYNCS 0x989680 ;  /* 0x009896800000895d */ /* 0x010fea0003900000 */
[----:B------:R-:W4:Y:S02]  /*9bb0*/  @!P0 SYNCS.PHASECHK.TRANS64 P0, [R0+URZ], R3 ;  /* 0x00000003000085a7 */ /* 0x000f2400080010ff */
[----:B----4-:R-:W-:Y:S05]  /*9bc0*/  @!P0 BRA `(.L_x_157) ;  /* 0xfffffffc00f08947 */ /* 0x010fea000383ffff */
[----:B------:R-:W-:Y:S05]  /*9bd0*/  BRA `(.L_x_158) ;  /* 0xffffff9c00987947 */ /* 0x000fea000383ffff */
.L_x_68:
[----:B------:R-:W-:-:S07]  /*9be0*/  MOV R0, UR5 ;  /* 0x0000000500007c02 */ /* 0x000fce0008000f00 */
.L_x_159:
[----:B-1----:R1:W2:Y:S02]  /*9bf0*/  SYNCS.PHASECHK.TRANS64.TRYWAIT P0, [R0+URZ], R3 ;  /* 0x00000003000075a7 */ /* 0x0022a400080011ff */
[----:B--2---:R-:W-:Y:S05]  /*9c00*/  @!P0 NANOSLEEP.SYNCS 0x989680 ;  /* 0x009896800000895d */ /* 0x004fea0003900000 */
[----:B------:R-:W2:Y:S02]  /*9c10*/  @!P0 SYNCS.PHASECHK.TRANS64 P0, [R0+URZ], R3 ;  /* 0x00000003000085a7 */ /* 0x000ea400080010ff */
[----:B--2---:R-:W-:Y:S05]  /*9c20*/  @!P0 BRA `(.L_x_159) ;  /* 0xfffffffc00f08947 */ /* 0x004fea000383ffff */
[----:B------:R-:W-:Y:S05]  /*9c30*/  BRA `(.L_x_160) ;  /* 0xffffff9c00a47947 */ /* 0x000fea000383ffff */
.L_x_69:
[----:B------:R-:W-:-:S07]  /*9c40*/  MOV R0, UR5 ;  /* 0x0000000500007c02 */ /* 0x000fce0008000f00 */
.L_x_161:
[----:B-1----:R1:W2:Y:S02]  /*9c50*/  SYNCS.PHASECHK.TRANS64.TRYWAIT P0, [R0+URZ], R3 ;  /* 0x00000003000075a7 */ /* 0x0022a400080011ff */
[----:B--2---:R-:W-:Y:S05]  /*9c60*/  @!P0 NANOSLEEP.SYNCS 0x989680 ;  /* 0x009896800000895d */ /* 0x004fea0003900000 */
[----:B------:R-:W2:Y:S02]  /*9c70*/  @!P0 SYNCS.PHASECHK.TRANS64 P0, [R0+URZ], R3 ;  /* 0x00000003000085a7 */ /* 0x000ea400080010ff */
[----:B--2---:R-:W-:Y:S05]  /*9c80*/  @!P0 BRA `(.L_x_161) ;  /* 0xfffffffc00f08947 */ /* 0x004fea000383ffff */
[----:B------:R-:W-:Y:S05]  /*9c90*/  BRA `(.L_x_162) ;  /* 0xffffff9c00b07947 */ /* 0x000fea000383ffff */
.L_x_70:
[----:B------:R-:W-:-:S07]  /*9ca0*/  MOV R0, UR4 ;  /* 0x0000000400007c02 */ /* 0x000fce0008000f00 */
.L_x_163:
[----:B-1----:R1:W2:Y:S02]  /*9cb0*/  SYNCS.PHASECHK.TRANS64.TRYWAIT P0, [R0+URZ], R3 ;  /* 0x00000003000075a7 */ /* 0x0022a400080011ff */
[----:B--2---:R-:W-:Y:S05]  /*9cc0*/  @!P0 NANOSLEEP.SYNCS 0x989680 ;  /* 0x009896800000895d */ /* 0x004fea0003900000 */
[----:B------:R-:W2:Y:S02]  /*9cd0*/  @!P0 SYNCS.PHASECHK.TRANS64 P0, [R0+URZ], R3 ;  /* 0x00000003000085a7 */ /* 0x000ea400080010ff */
[----:B--2---:R-:W-:Y:S05]  /*9ce0*/  @!P0 BRA `(.L_x_163) ;  /* 0xfffffffc00f08947 */ /* 0x004fea000383ffff */
[----:B------:R-:W-:Y:S05]  /*9cf0*/  BRA `(.L_x_164) ;  /* 0xffffff9c00bc7947 */ /* 0x000fea000383ffff */
.L_x_75:
[----:B-1----:R1:W2:Y:S02]  /*9d00*/  SYNCS.PHASECHK.TRANS64.TRYWAIT P0, [R8+URZ+0x90], R5 ;  /* 0x00009005080075a7 */ /* 0x0022a400080011ff */
[----:B--2---:R-:W-:Y:S05]  /*9d10*/  @!P0 NANOSLEEP.SYNCS 0x989680 ;  /* 0x009896800000895d */ /* 0x004fea0003900000 */
[----:B------:R-:W2:Y:S02]  /*9d20*/  @!P0 SYNCS.PHASECHK.TRANS64 P0, [R8+URZ+0x90], R5 ;  /* 0x00009005080085a7 */ /* 0x000ea400080010ff */
[----:B--2---:R-:W-:Y:S05]  /*9d30*/  @!P0 BRA `(.L_x_75) ;  /* 0xfffffffc00f08947 */ /* 0x004fea000383ffff */
[----:B------:R-:W-:Y:S05]  /*9d40*/  BRA `(.L_x_165) ;  /* 0xffffffa400007947 */ /* 0x000fea000383ffff */
.L_x_78:
[----:B------:R-:W-:Y:S07]  /*9d50*/  MOV R0, UR21 ;  /* 0x0000001500007c02 */ /* 0x000fee0008000f00 */
.L_x_166:
[----:B-1----:R1:W2:Y:S02]  /*9d60*/  SYNCS.PHASECHK.TRANS64.TRYWAIT P1, [R0+URZ+0x88], R5 ;  /* 0x00008805000075a7 */ /* 0x0022a400080211ff */
[----:B--2---:R-:W-:Y:S05]  /*9d70*/  @!P1 NANOSLEEP.SYNCS 0x989680 ;  /* 0x009896800000995d */ /* 0x004fea0003900000 */
[----:B------:R-:W2:Y:S02]  /*9d80*/  @!P1 SYNCS.PHASECHK.TRANS64 P1, [R0+URZ+0x88], R5 ;  /* 0x00008805000095a7 */ /* 0x000ea400080210ff */
[----:B--2---:R-:W-:Y:S05]  /*9d90*/  @!P1 BRA `(.L_x_166) ;  /* 0xfffffffc00f09947 */ /* 0x004fea000383ffff */
[----:B------:R-:W-:Y:S05]  /*9da0*/  BRA `(.L_x_77) ;  /* 0xffffffa8007c7947 */ /* 0x000fea000383ffff */
.L_x_81:
[----:B-1----:R-:W-:Y:S07]  /*9db0*/  MOV R5, UR21 ;  /* 0x0000001500057c02 */ /* 0x002fee0008000f00 */
.L_x_167:
[----:B-1----:R1:W2:Y:S02]  /*9dc0*/  SYNCS.PHASECHK.TRANS64.TRYWAIT P0, [R5+URZ+0x60], R4 ;  /* 0x00006004050075a7 */ /* 0x0022a400080011ff */
[----:B--2---:R-:W-:Y:S05]  /*9dd0*/  @!P0 NANOSLEEP.SYNCS 0x989680 ;  /* 0x009896800000895d */ /* 0x004fea0003900000 */
[----:B------:R-:W2:Y:S02]  /*9de0*/  @!P0 SYNCS.PHASECHK.TRANS64 P0, [R5+URZ+0x60], R4 ;  /* 0x00006004050085a7 */ /* 0x000ea400080010ff */
[----:B--2---:R-:W-:Y:S05]  /*9df0*/  @!P0 BRA `(.L_x_167) ;  /* 0xfffffffc00f08947 */ /* 0x004fea000383ffff */
[----:B------:R-:W-:Y:S05]  /*9e00*/  BRA `(.L_x_168) ;  /* 0xffffffa800d47947 */ /* 0x000fea000383ffff */
.L_x_82:
[----:B------:R-:W-:Y:S07]  /*9e10*/  MOV R5, UR21 ;  /* 0x0000001500057c02 */ /* 0x000fee0008000f00 */
.L_x_169:
[----:B-1----:R1:W2:Y:S02]  /*9e20*/  SYNCS.PHASECHK.TRANS64.TRYWAIT P0, [R5+URZ+0x68], R4 ;  /* 0x00006804050075a7 */ /* 0x0022a400080011ff */
[----:B--2---:R-:W-:Y:S05]  /*9e30*/  @!P0 NANOSLEEP.SYNCS 0x989680 ;  /* 0x009896800000895d */ /* 0x004fea0003900000 */
[----:B------:R-:W2:Y:S02]  /*9e40*/  @!P0 SYNCS.PHASECHK.TRANS64 P0, [R5+URZ+0x68], R4 ;  /* 0x00006804050085a7 */ /* 0x000ea400080010ff */
[----:B--2---:R-:W-:Y:S05]  /*9e50*/  @!P0 BRA `(.L_x_169) ;  /* 0xfffffffc00f08947 */ /* 0x004fea000383ffff */
[----:B------:R-:W-:Y:S05]  /*9e60*/  BRA `(.L_x_170) ;  /* 0xffffffac000c7947 */ /* 0x000fea000383ffff */
.L_x_83:
[----:B-1----:R-:W-:Y:S07]  /*9e70*/  MOV R5, UR21 ;  /* 0x0000001500057c02 */ /* 0x002fee0008000f00 */
.L_x_171:
[----:B-1----:R1:W2:Y:S02]  /*9e80*/  SYNCS.PHASECHK.TRANS64.TRYWAIT P0, [R5+URZ+0x70], R4 ;  /* 0x00007004050075a7 */ /* 0x0022a400080011ff */
[----:B--2---:R-:W-:Y:S05]  /*9e90*/  @!P0 NANOSLEEP.SYNCS 0x989680 ;  /* 0x009896800000895d */ /* 0x004fea0003900000 */
[----:B------:R-:W2:Y:S02]  /*9ea0*/  @!P0 SYNCS.PHASECHK.TRANS64 P0, [R5+URZ+0x70], R4 ;  /* 0x00007004050085a7 */ /* 0x000ea400080010ff */
[----:B--2---:R-:W-:Y:S05]  /*9eb0*/  @!P0 BRA `(.L_x_171) ;  /* 0xfffffffc00f08947 */ /* 0x004fea000383ffff */
[----:B------:R-:W-:Y:S05]  /*9ec0*/  BRA `(.L_x_172) ;  /* 0xffffffac00507947 */ /* 0x000fea000383ffff */
.L_x_84:
[----:B-1----:R-:W-:Y:S07]  /*9ed0*/  MOV R5, UR21 ;  /* 0x0000001500057c02 */ /* 0x002fee0008000f00 */
.L_x_173:
[----:B-1----:R1:W2:Y:S02]  /*9ee0*/  SYNCS.PHASECHK.TRANS64.TRYWAIT P0, [R5+URZ+0x78], R4 ;  /* 0x00007804050075a7 */ /* 0x0022a400080011ff */
[----:B--2---:R-:W-:Y:S05]  /*9ef0*/  @!P0 NANOSLEEP.SYNCS 0x989680 ;  /* 0x009896800000895d */ /* 0x004fea0003900000 */
[----:B------:R-:W2:Y:S02]  /*9f00*/  @!P0 SYNCS.PHASECHK.TRANS64 P0, [R5+URZ+0x78], R4 ;  /* 0x00007804050085a7 */ /* 0x000ea400080010ff */
[----:B--2---:R-:W-:Y:S05]  /*9f10*/  @!P0 BRA `(.L_x_173) ;  /* 0xfffffffc00f08947 */ /* 0x004fea000383ffff */
[----:B------:R-:W-:Y:S05]  /*9f20*/  BRA `(.L_x_174) ;  /* 0xffffffac00987947 */ /* 0x000fea000383ffff */
.L_x_86:
[----:B------:R-:W-:-:S07]  /*9f30*/  MOV R0, UR21 ;  /* 0x0000001500007c02 */ /* 0x000fce0008000f00 */
.L_x_175:
[----:B-1----:R1:W2:Y:S02]  /*9f40*/  SYNCS.PHASECHK.TRANS64.TRYWAIT P0, [R0+URZ+0x60], R3 ;  /* 0x00006003000075a7 */ /* 0x0022a400080011ff */
[----:B--2---:R-:W-:Y:S05]  /*9f50*/  @!P0 NANOSLEEP.SYNCS 0x989680 ;  /* 0x009896800000895d */ /* 0x004fea0003900000 */
[----:B------:R-:W2:Y:S02]  /*9f60*/  @!P0 SYNCS.PHASECHK.TRANS64 P0, [R0+URZ+0x60], R3 ;  /* 0x00006003000085a7 */ /* 0x000ea400080010ff */
[----:B--2---:R-:W-:Y:S05]  /*9f70*/  @!P0 BRA `(.L_x_175) ;  /* 0xfffffffc00f08947 */ /* 0x004fea000383ffff */
[----:B------:R-:W-:Y:S05]  /*9f80*/  BRA `(.L_x_176) ;  /* 0xffffffb000107947 */ /* 0x000fea000383ffff */
.L_x_87:
[----:B-1----:R-:W-:-:S07]  /*9f90*/  MOV R0, UR21 ;  /* 0x0000001500007c02 */ /* 0x002fce0008000f00 */
.L_x_177:
[----:B-1----:R1:W2:Y:S02]  /*9fa0*/  SYNCS.PHASECHK.TRANS64.TRYWAIT P0, [R0+URZ+0x68], R3 ;  /* 0x00006803000075a7 */ /* 0x0022a400080011ff */
[----:B--2---:R-:W-:Y:S05]  /*9fb0*/  @!P0 NANOSLEEP.SYNCS 0x989680 ;  /* 0x009896800000895d */ /* 0x004fea0003900000 */
[----:B------:R-:W2:Y:S02]  /*9fc0*/  @!P0 SYNCS.PHASECHK.TRANS64 P0, [R0+URZ+0x68], R3 ;  /* 0x00006803000085a7 */ /* 0x000ea400080010ff */
[----:B--2---:R-:W-:Y:S05]  /*9fd0*/  @!P0 BRA `(.L_x_177) ;  /* 0xfffffffc00f08947 */ /* 0x004fea000383ffff */
[----:B------:R-:W-:Y:S05]  /*9fe0*/  BRA `(.L_x_178) ;  /* 0xffffffb000007947 */ /* 0x000fea000383ffff */
.L_x_88:
[----:B-1----:R-:W-:-:S07]  /*9ff0*/  MOV R0, UR21 ;  /* 0x0000001500007c02 */ /* 0x002fce0008000f00 */
.L_x_179:
[----:B-1----:R1:W2:Y:S02]  /*a000*/  SYNCS.PHASECHK.TRANS64.TRYWAIT P0, [R0+URZ+0x70], R3 ;  /* 0x00007003000075a7 */ /* 0x0022a400080011ff */
[----:B--2---:R-:W-:Y:S05]  /*a010*/  @!P0 NANOSLEEP.SYNCS 0x989680 ;  /* 0x009896800000895d */ /* 0x004fea0003900000 */
[----:B------:R-:W2:Y:S02]  /*a020*/  @!P0 SYNCS.PHASECHK.TRANS64 P0, [R0+URZ+0x70], R3 ;  /* 0x00007003000085a7 */ /* 0x000ea400080010ff */
[----:B--2---:R-:W-:Y:S05]  /*a030*/  @!P0 BRA `(.L_x_179) ;  /* 0xfffffffc00f08947 */ /* 0x004fea000383ffff */
[----:B------:R-:W-:Y:S05]  /*a040*/  BRA `(.L_x_180) ;  /* 0xffffffac00f07947 */ /* 0x000fea000383ffff */
.L_x_90:
[----:B-1----:R1:W2:Y:S02]  /*a050*/  SYNCS.PHASECHK.TRANS64.TRYWAIT P0, [R3+URZ+0x90], R0 ;  /* 0x00009000030075a7 */ /* 0x0022a400080011ff */
[----:B--2---:R-:W-:Y:S05]  /*a060*/  @!P0 NANOSLEEP.SYNCS 0x989680 ;  /* 0x009896800000895d */ /* 0x004fea0003900000 */
[----:B------:R-:W2:Y:S02]  /*a070*/  @!P0 SYNCS.PHASECHK.TRANS64 P0, [R3+URZ+0x90], R0 ;  /* 0x00009000030085a7 */ /* 0x000ea400080010ff */
[----:B--2---:R-:W-:Y:S05]  /*a080*/  @!P0 BRA `(.L_x_90) ;  /* 0xfffffffc00f08947 */ /* 0x004fea000383ffff */
[----:B------:R-:W-:Y:S05]  /*a090*/  BRA `(.L_x_181) ;  /* 0xffffffb000bc7947 */ /* 0x000fea000383ffff */
.L_x_101:
[----:B-1----:R-:W-:Y:S04]  /*a0a0*/  MOV R0, UR44 ;  /* 0x0000002c00007c02 */ /* 0x002fe80008000f00 */
[----:B------:R1:W2:Y:S03]  /*a0b0*/  SYNCS.PHASECHK.TRANS64.TRYWAIT P1, [R0+URZ+0x40], R5 ;  /* 0x00004005000075a7 */ /* 0x0002a600080211ff */
[----:B--2---:R-:W-:Y:S05]  /*a0c0*/  @!P1 NANOSLEEP.SYNCS 0x989680 ;  /* 0x009896800000995d */ /* 0x004fea0003900000 */
[----:B------:R-:W2:Y:S02]  /*a0d0*/  @!P1 SYNCS.PHASECHK.TRANS64 P1, [R0+URZ+0x40], R5 ;  /* 0x00004005000095a7 */ /* 0x000ea400080210ff */
[----:B--2---:R-:W-:Y:S05]  /*a0e0*/  @!P1 BRA `(.L_x_101) ;  /* 0xfffffffc00ec9947 */ /* 0x004fea000383ffff */
[----:B------:R-:W-:Y:S05]  /*a0f0*/  BRA `(.L_x_100) ;  /* 0xffffffc000507947 */ /* 0x000fea000383ffff */
.L_x_103:
[----:B-1----:R1:W4:Y:S02]  /*a100*/  SYNCS.PHASECHK.TRANS64.TRYWAIT P0, [R98+URZ+0xb0], R3 ;  /* 0x0000b003620075a7 */ /* 0x00232400080011ff */
[----:B----4-:R-:W-:Y:S05]  /*a110*/  @!P0 NANOSLEEP.SYNCS 0x989680 ;  /* 0x009896800000895d */ /* 0x010fea0003900000 */
[----:B------:R-:W4:Y:S02]  /*a120*/  @!P0 SYNCS.PHASECHK.TRANS64 P0, [R98+URZ+0xb0], R3 ;  /* 0x0000b003620085a7 */ /* 0x000f2400080010ff */
[----:B----4-:R-:W-:Y:S05]  /*a130*/  @!P0 BRA `(.L_x_103) ;  /* 0xfffffffc00f08947 */ /* 0x010fea000383ffff */
[----:B------:R-:W-:Y:S05]  /*a140*/  BRA `(.L_x_102) ;  /* 0xffffffc0007c7947 */ /* 0x000fea000383ffff */
.L_x_112:
[----:B--2---:R2:W3:Y:S02]  /*a150*/  SYNCS.PHASECHK.TRANS64.TRYWAIT P0, [R3+URZ+0x40], R0 ;  /* 0x00004000030075a7 */ /* 0x0044e400080011ff */
[----:B---3--:R-:W-:Y:S05]  /*a160*/  @!P0 NANOSLEEP.SYNCS 0x989680 ;  /* 0x009896800000895d */ /* 0x008fea0003900000 */
[----:B------:R-:W3:Y:S02]  /*a170*/  @!P0 SYNCS.PHASECHK.TRANS64 P0, [R3+URZ+0x40], R0 ;  /* 0x00004000030085a7 */ /* 0x000ee400080010ff */
[----:B---3--:R-:W-:Y:S05]  /*a180*/  @!P0 BRA `(.L_x_112) ;  /* 0xfffffffc00f08947 */ /* 0x008fea000383ffff */
[----:B------:R-:W-:Y:S05]  /*a190*/  BRA `(.L_x_111) ;  /* 0xffffffcc00607947 */ /* 0x000fea000383ffff */
.L_x_120:
[----:B-1----:R1:W3:Y:S02]  /*a1a0*/  SYNCS.PHASECHK.TRANS64.TRYWAIT P0, [R63+URZ+0x40], R4 ;  /* 0x000040043f0075a7 */ /* 0x0022e400080011ff */
[----:B---3--:R-:W-:Y:S05]  /*a1b0*/  @!P0 NANOSLEEP.SYNCS 0x989680 ;  /* 0x009896800000895d */ /* 0x008fea0003900000 */
[----:B------:R-:W3:Y:S02]  /*a1c0*/  @!P0 SYNCS.PHASECHK.TRANS64 P0, [R63+URZ+0x40], R4 ;  /* 0x000040043f0085a7 */ /* 0x000ee400080010ff */
[----:B---3--:R-:W-:Y:S05]  /*a1d0*/  @!P0 BRA `(.L_x_120) ;  /* 0xfffffffc00f08947 */ /* 0x008fea000383ffff */
[----:B------:R-:W-:Y:S05]  /*a1e0*/  BRA `(.L_x_119) ;  /* 0xffffffd800687947 */ /* 0x000fea000383ffff */
.L_x_128:
[----:B-1----:R1:W3:Y:S02]  /*a1f0*/  SYNCS.PHASECHK.TRANS64.TRYWAIT P0, [R108+URZ+0x40], R3 ;  /* 0x000040036c0075a7 */ /* 0x0022e400080011ff */
[----:B---3--:R-:W-:Y:S05]  /*a200*/  @!P0 NANOSLEEP.SYNCS 0x989680 ;  /* 0x009896800000895d */ /* 0x008fea0003900000 */
[----:B------:R-:W3:Y:S02]  /*a210*/  @!P0 SYNCS.PHASECHK.TRANS64 P0, [R108+URZ+0x40], R3 ;  /* 0x000040036c0085a7 */ /* 0x000ee400080010ff */
[----:B---3--:R-:W-:Y:S05]  /*a220*/  @!P0 BRA `(.L_x_128) ;  /* 0xfffffffc00f08947 */ /* 0x008fea000383ffff */
[----:B------:R-:W-:Y:S05]  /*a230*/  BRA `(.L_x_127) ;  /* 0xffffffe4006c7947 */ /* 0x000fea000383ffff */
        .weak           $__internal_0_$__cuda_sm10x_tcgen05_guardrail_trap_col_being_dealloced_not_returned_by_alloc
        .type           $__internal_0_$__cuda_sm10x_tcgen05_guardrail_trap_col_being_dealloced_not_returned_by_alloc,@function
        .size           $__internal_0_$__cuda_sm10x_tcgen05_guardrail_trap_col_being_dealloced_not_returned_by_alloc,($__internal_1_$__cuda_sm10x_tcgen05_guardrail_trap_phase_invalid_during_alloc - $__internal_0_$__cuda_sm10x_tcgen05_guardrail_trap_col_being_dealloced_not_returned_by_alloc)
$__internal_0_$__cuda_sm10x_tcgen05_guardrail_trap_col_being_dealloced_not_returned_by_alloc:
[----:B------:R-:W-:Y:S05]  /*a240*/  BPT.TRAP 0x1 ;  /* 0x000000040000795c */ /* 0x000fea0000300000 */
[----:B------:R-:W-:-:S04]  /*a250*/  HFMA2 R3, -RZ, RZ, 0, 0 ;  /* 0x00000000ff037431 */ /* 0x000fc800000001ff */
[----:B------:R-:W-:Y:S05]  /*a260*/  RET.REL.NODEC R2 `(_ZN7cutlass13device_kernelINS_4gemm6kernel13GemmUniversalIN4cute5tupleIJiiiiEEENS1_10collective13CollectiveMmaINS1_35MainloopSm100TmaUmmaWarpSpecializedILi4ELi2ELi4ENS5_IJNS4_1CILi2EEENSA_ILi1EEESC_EEEEENS5_IJNSA_ILi64EEENSA_ILi256EEESF_EEENS_10bfloat16_tENS5_IJlSC_lEEESI_SJ_NS4_8TiledMMAINS4_8MMA_AtomIJNS4_20SM100_MMA_F16BF16_SSISI_SI_fLi64ELi256ELNS4_4UMMA5MajorE0ELSO_0ELNSN_7ScaleInE0ELSP_0EEEEEENS4_6LayoutINS5_IJSC_SC_SC_EEENS5_IJNSA_ILi0EEESU_SU_EEEEENS5_IJNS4_10UnderscoreESX_SX_EEEEENS4_13SM90_TMA_LOADENS4_14ComposedLayoutINS4_7SwizzleILi3ELi4ELi3EEENS4_18smem_ptr_flag_bitsILi16EEENSS_INS5_IJNSA_ILi8EEESF_EEENS5_IJSF_SC_EEEEEEEvNS4_8identityENS4_23SM90_TMA_LOAD_MULTICASTES1A_vS1B_EENS_8epilogue10collective18CollectiveEpilogueINS1E_23Sm100TmaWarpSpecializedILi4ELi2ELi32ELb1ELb0EEEJSH_NS5_IJNSS_ISF_SC_EES1J_EEESI_SJ_SI_SJ_NS1E_6fusion15FusionCallbacksIS1I_NS1L_17LinearCombinationISI_fSI_fLNS_15FloatRoundStyleE2EEESH_S1K_JEEENS4_5SM1004TMEM4LOAD26SM100_TMEM_LOAD_16dp256b8xES10_S1A_NS4_17SM75_U32x4_LDSM_NENS4_14SM90_TMA_STOREES1A_NS4_17SM90_U32x4_STSM_NENS4_39AutoVectorizingCopyWithAssumedAlignmentILi128EEEEEEvvEEEEvNT_6ParamsE) ;  /* 0xffffff5c02647950 */ /* 0x000fea0003c3ffff */
        .weak           $__internal_1_$__cuda_sm10x_tcgen05_guardrail_trap_phase_invalid_during_alloc
        .type           $__internal_1_$__cuda_sm10x_tcgen05_guardrail_trap_phase_invalid_during_alloc,@function
        .size           $__internal_1_$__cuda_sm10x_tcgen05_guardrail_trap_phase_invalid_during_alloc,($__internal_2_$__cuda_sm10x_tcgen05_guardrail_trap_unallocated_columns_being_dealloced - $__internal_1_$__cuda_sm10x_tcgen05_guardrail_trap_phase_invalid_during_alloc)
$__internal_1_$__cuda_sm10x_tcgen05_guardrail_trap_phase_invalid_during_alloc:
[----:B------:R-:W-:Y:S05]  /*a270*/  BPT.TRAP 0x1 ;  /* 0x000000040000795c */ /* 0x000fea0000300000 */
[----:B------:R-:W-:-:S04]  /*a280*/  MOV R5, 0x0 ;  /* 0x0000000000057802 */ /* 0x000fc80000000f00 */
[----:B------:R-:W-:Y:S05]  /*a290*/  RET.REL.NODEC R4 `(_ZN7cutlass13device_kernelINS_4gemm6kernel13GemmUniversalIN4cute5tupleIJiiiiEEENS1_10collective13CollectiveMmaINS1_35MainloopSm100TmaUmmaWarpSpecializedILi4ELi2ELi4ENS5_IJNS4_1CILi2EEENSA_ILi1EEESC_EEEEENS5_IJNSA_ILi64EEENSA_ILi256EEESF_EEENS_10bfloat16_tENS5_IJlSC_lEEESI_SJ_NS4_8TiledMMAINS4_8MMA_AtomIJNS4_20SM100_MMA_F16BF16_SSISI_SI_fLi64ELi256ELNS4_4UMMA5MajorE0ELSO_0ELNSN_7ScaleInE0ELSP_0EEEEEENS4_6LayoutINS5_IJSC_SC_SC_EEENS5_IJNSA_ILi0EEESU_SU_EEEEENS5_IJNS4_10UnderscoreESX_SX_EEEEENS4_13SM90_TMA_LOADENS4_14ComposedLayoutINS4_7SwizzleILi3ELi4ELi3EEENS4_18smem_ptr_flag_bitsILi16EEENSS_INS5_IJNSA_ILi8EEESF_EEENS5_IJSF_SC_EEEEEEEvNS4_8identityENS4_23SM90_TMA_LOAD_MULTICASTES1A_vS1B_EENS_8epilogue10collective18CollectiveEpilogueINS1E_23Sm100TmaWarpSpecializedILi4ELi2ELi32ELb1ELb0EEEJSH_NS5_IJNSS_ISF_SC_EES1J_EEESI_SJ_SI_SJ_NS1E_6fusion15FusionCallbacksIS1I_NS1L_17LinearCombinationISI_fSI_fLNS_15FloatRoundStyleE2EEESH_S1K_JEEENS4_5SM1004TMEM4LOAD26SM100_TMEM_LOAD_16dp256b8xES10_S1A_NS4_17SM75_U32x4_LDSM_NENS4_14SM90_TMA_STOREES1A_NS4_17SM90_U32x4_STSM_NENS4_39AutoVectorizingCopyWithAssumedAlignmentILi128EEEEEEvvEEEEvNT_6ParamsE) ;  /* 0xffffff5c04587950 */ /* 0x000fea0003c3ffff */
        .weak           $__internal_2_$__cuda_sm10x_tcgen05_guardrail_trap_unallocated_columns_being_dealloced
        .type           $__internal_2_$__cuda_sm10x_tcgen05_guardrail_trap_unallocated_columns_being_dealloced,@function
        .size           $__internal_2_$__cuda_sm10x_tcgen05_guardrail_trap_unallocated_columns_being_dealloced,(.L_x_183 - $__internal_2_$__cuda_sm10x_tcgen05_guardrail_trap_unallocated_columns_being_dealloced)
$__internal_2_$__cuda_sm10x_tcgen05_guardrail_trap_unallocated_columns_being_dealloced:
[----:B------:R-:W-:Y:S05]  /*a2a0*/  BPT.TRAP 0x1 ;  /* 0x000000040000795c */ /* 0x000fea0000300000 */
[----:B------:R-:W-:-:S04]  /*a2b0*/  HFMA2 R3, -RZ, RZ, 0, 0 ;  /* 0x00000000ff037431 */ /* 0x000fc800000001ff */
[----:B------:R-:W-:Y:S05]  /*a2c0*/  RET.REL.NODEC R2 `(_ZN7cutlass13device_kernelINS_4gemm6kernel13GemmUniversalIN4cute5tupleIJiiiiEEENS1_10collective13CollectiveMmaINS1_35MainloopSm100TmaUmmaWarpSpecializedILi4ELi2ELi4ENS5_IJNS4_1CILi2EEENSA_ILi1EEESC_EEEEENS5_IJNSA_ILi64EEENSA_ILi256EEESF_EEENS_10bfloat16_tENS5_IJlSC_lEEESI_SJ_NS4_8TiledMMAINS4_8MMA_AtomIJNS4_20SM100_MMA_F16BF16_SSISI_SI_fLi64ELi256ELNS4_4UMMA5MajorE0ELSO_0ELNSN_7ScaleInE0ELSP_0EEEEEENS4_6LayoutINS5_IJSC_SC_SC_EEENS5_IJNSA_ILi0EEESU_SU_EEEEENS5_IJNS4_10UnderscoreESX_SX_EEEEENS4_13SM90_TMA_LOADENS4_14ComposedLayoutINS4_7SwizzleILi3ELi4ELi3EEENS4_18smem_ptr_flag_bitsILi16EEENSS_INS5_IJNSA_ILi8EEESF_EEENS5_IJSF_SC_EEEEEEEvNS4_8identityENS4_23SM90_TMA_LOAD_MULTICASTES1A_vS1B_EENS_8epilogue10collective18CollectiveEpilogueINS1E_23Sm100TmaWarpSpecializedILi4ELi2ELi32ELb1ELb0EEEJSH_NS5_IJNSS_ISF_SC_EES1J_EEESI_SJ_SI_SJ_NS1E_6fusion15FusionCallbacksIS1I_NS1L_17LinearCombinationISI_fSI_fLNS_15FloatRoundStyleE2EEESH_S1K_JEEENS4_5SM1004TMEM4LOAD26SM100_TMEM_LOAD_16dp256b8xES10_S1A_NS4_17SM75_U32x4_LDSM_NENS4_14SM90_TMA_STOREES1A_NS4_17SM90_U32x4_STSM_NENS4_39AutoVectorizingCopyWithAssumedAlignmentILi128EEEEEEvvEEEEvNT_6ParamsE) ;  /* 0xffffff5c024c7950 */ /* 0x000fea0003c3ffff */
.L_x_182:
[----:B------:R-:W-:-:S00]  /*a2d0*/  BRA `(.L_x_182) ;  /* 0xfffffffc00fc7947 */ /* 0x000fc0000383ffff */
[----:B------:R-:W-:-:S00]  /*a2e0*/  NOP ;  /* 0x0000000000007918 */ /* 0x000fc00000000000 */
        /* <DEDUP_REMOVED lines=9> */
.L_x_183:


//--------------------- .nv.global.init           --------------------------
	.section	.nv.global.init,"aw",@progbits
.nv.global.init:
	.type		$str$27,@object
	.size		$str$27,($str$28 - $str$27)
$str$27:
        /*0000*/ 	.byte	0x28, 0x61, 0x64, 0x64, 0x72, 0x65, 0x73, 0x73, 0x20, 0x26, 0x20, 0x6d, 0x61, 0x73, 0x6b, 0x29
        /*0010*/ 	.byte	0x20, 0x3d, 0x3d, 0x20, 0x30, 0x00
	.type		$str$28,@object
	.size		$str$28,($str$26 - $str$28)
$str$28:
        /*0016*/ 	.byte	0x2f, 0x74, 0x6d, 0x70, 0x2f, 0x63, 0x75, 0x74, 0x6c, 0x61, 0x73, 0x73, 0x5f, 0x73, 0x77, 0x65
        /*0026*/ 	.byte	0x65, 0x70, 0x5f, 0x73, 0x72, 0x63, 0x2f, 0x69, 0x6e, 0x63, 0x6c, 0x75, 0x64, 0x65, 0x2f, 0x63
        /*0036*/ 	.byte	0x75, 0x74, 0x65, 0x2f, 0x70, 0x6f, 0x69, 0x6e, 0x74, 0x65, 0x72, 0x5f, 0x66, 0x6c, 0x61, 0x67
        /*0046*/ 	.byte	0x67, 0x65, 0x64, 0x2e, 0x68, 0x70, 0x70, 0x00
	.type		$str$26,@object
	.size		$str$26,($str$25 - $str$26)
$str$26:
        /*004e*/ 	.byte	0x2f, 0x74, 0x6d, 0x70, 0x2f, 0x63, 0x75, 0x74, 0x6c, 0x61, 0x73, 0x73, 0x5f, 0x73, 0x77, 0x65
        /*005e*/ 	.byte	0x65, 0x70, 0x5f, 0x73, 0x72, 0x63, 0x2f, 0x69, 0x6e, 0x63, 0x6c, 0x75, 0x64, 0x65, 0x2f, 0x63
        /*006e*/ 	.byte	0x75, 0x74, 0x65, 0x2f, 0x61, 0x74, 0x6f, 0x6d, 0x2f, 0x63, 0x6f, 0x70, 0x79, 0x5f, 0x74, 0x72
        /*007e*/ 	.byte	0x61, 0x69, 0x74, 0x73, 0x5f, 0x73, 0x6d, 0x31, 0x30, 0x30, 0x2e, 0x68, 0x70, 0x70, 0x00
	.type		$str$25,@object
	.size		$str$25,(__unnamed_1 - $str$25)
$str$25:
        /*008d*/ 	.byte	0x28, 0x28, 0x75, 0x69, 0x6e, 0x74, 0x33, 0x32, 0x5f, 0x74, 0x28, 0x74, 0x68, 0x72, 0x65, 0x61
        /*009d*/ 	.byte	0x64, 0x49, 0x64, 0x78, 0x2e, 0x78, 0x29, 0x20, 0x2f, 0x20, 0x33, 0x32, 0x29, 0x20, 0x25, 0x20
        /*00ad*/ 	.byte	0x34, 0x29, 0x20, 0x3d, 0x3d, 0x20, 0x28, 0x28, 0x28, 0x74, 0x6d, 0x65, 0x6d, 0x5f, 0x61, 0x64
        /*00bd*/ 	.byte	0x64, 0x72, 0x20, 0x3e, 0x3e, 0x20, 0x31, 0x36, 0x29, 0x20, 0x2f, 0x20, 0x33, 0x32, 0x29, 0x20
        /*00cd*/ 	.byte	0x25, 0x20, 0x34, 0x29, 0x00
	.type		__unnamed_1,@object
	.size		__unnamed_1,(__unnamed_2 - __unnamed_1)
__unnamed_1:
        /*00d2*/ 	.byte	0x61, 0x75, 0x74, 0x6f, 0x20, 0x63, 0x75, 0x74, 0x65, 0x3a, 0x3a, 0x61, 0x73, 0x5f, 0x70, 0x6f
        /* <DEDUP_REMOVED lines=24> */
        /*0262*/ 	.byte	0x30, 0x39, 0x36, 0x3e, 0x3e, 0x3e, 0x3e, 0x5d, 0x00
	.type		__unnamed_2,@object
	.size		__unnamed_2,(.L_2 - __unnamed_2)
__unnamed_2:
        /* <DEDUP_REMOVED lines=46> */
        /*054b*/ 	.byte	0x75, 0x74, 0x65, 0x3a, 0x3a, 0x43, 0x3c, 0x30, 0x3e, 0x3e, 0x3e, 0x3e, 0x5d, 0x00
.L_2:


//--------------------- .nv.shared._ZN7cutlass13device_kernelINS_4gemm6kernel13GemmUniversalIN4cute5tupleIJiiiiEEENS1_10collective13CollectiveMmaINS1_35MainloopSm100TmaUmmaWarpSpecializedILi4ELi2ELi4ENS5_IJNS4_1CILi2EEENSA_ILi1EEESC_EEEEENS5_IJNSA_ILi64EEENSA_ILi256EEESF_EEENS_10bfloat16_tENS5_IJlSC_lEEESI_SJ_NS4_8TiledMMAINS4_8MMA_AtomIJNS4_20SM100_MMA_F16BF16_SSISI_SI_fLi64ELi256ELNS4_4UMMA5MajorE0ELSO_0ELNSN_7ScaleInE0ELSP_0EEEEEENS4_6LayoutINS5_IJSC_SC_SC_EEENS5_IJNSA_ILi0EEESU_SU_EEEEENS5_IJNS4_10UnderscoreESX_SX_EEEEENS4_13SM90_TMA_LOADENS4_14ComposedLayoutINS4_7SwizzleILi3ELi4ELi3EEENS4_18smem_ptr_flag_bitsILi16EEENSS_INS5_IJNSA_ILi8EEESF_EEENS5_IJSF_SC_EEEEEEEvNS4_8identityENS4_23SM90_TMA_LOAD_MULTICASTES1A_vS1B_EENS_8epilogue10collective18CollectiveEpilogueINS1E_23Sm100TmaWarpSpecializedILi4ELi2ELi32ELb1ELb0EEEJSH_NS5_IJNSS_ISF_SC_EES1J_EEESI_SJ_SI_SJ_NS1E_6fusion15FusionCallbacksIS1I_NS1L_17LinearCombinationISI_fSI_fLNS_15FloatRoundStyleE2EEESH_S1K_JEEENS4_5SM1004TMEM4LOAD26SM100_TMEM_LOAD_16dp256b8xES10_S1A_NS4_17SM75_U32x4_LDSM_NENS4_14SM90_TMA_STOREES1A_NS4_17SM90_U32x4_STSM_NENS4_39AutoVectorizingCopyWithAssumedAlignmentILi128EEEEEEvvEEEEvNT_6ParamsE --------------------------
	.section	.nv.shared._ZN7cutlass13device_kernelINS_4gemm6kernel13GemmUniversalIN4cute5tupleIJiiiiEEENS1_10collective13CollectiveMmaINS1_35MainloopSm100TmaUmmaWarpSpecializedILi4ELi2ELi4ENS5_IJNS4_1CILi2EEENSA_ILi1EEESC_EEEEENS5_IJNSA_ILi64EEENSA_ILi256EEESF_EEENS_10bfloat16_tENS5_IJlSC_lEEESI_SJ_NS4_8TiledMMAINS4_8MMA_AtomIJNS4_20SM100_MMA_F16BF16_SSISI_SI_fLi64ELi256ELNS4_4UMMA5MajorE0ELSO_0ELNSN_7ScaleInE0ELSP_0EEEEEENS4_6LayoutINS5_IJSC_SC_SC_EEENS5_IJNSA_ILi0EEESU_SU_EEEEENS5_IJNS4_10UnderscoreESX_SX_EEEEENS4_13SM90_TMA_LOADENS4_14ComposedLayoutINS4_7SwizzleILi3ELi4ELi3EEENS4_18smem_ptr_flag_bitsILi16EEENSS_INS5_IJNSA_ILi8EEESF_EEENS5_IJSF_SC_EEEEEEEvNS4_8identityENS4_23SM90_TMA_LOAD_MULTICASTES1A_vS1B_EENS_8epilogue10collective18CollectiveEpilogueINS1E_23Sm100TmaWarpSpecializedILi4ELi2ELi32ELb1ELb0EEEJSH_NS5_IJNSS_ISF_SC_EES1J_EEESI_SJ_SI_SJ_NS1E_6fusion15FusionCallbacksIS1I_NS1L_17LinearCombinationISI_fSI_fLNS_15FloatRoundStyleE2EEESH_S1K_JEEENS4_5SM1004TMEM4LOAD26SM100_TMEM_LOAD_16dp256b8xES10_S1A_NS4_17SM75_U32x4_LDSM_NENS4_14SM90_TMA_STOREES1A_NS4_17SM90_U32x4_STSM_NENS4_39AutoVectorizingCopyWithAssumedAlignmentILi128EEEEEEvvEEEEvNT_6ParamsE,"aw",@nobits
	.sectionflags	@""
	.align	16
	.zero		1024


//--------------------- .nv.shared.reserved.0     --------------------------
	.section	.nv.shared.reserved.0,"aw",@nobits
	.weak		__nv_reservedSMEM_offset_0_alias
	.size		__nv_reservedSMEM_offset_0_alias, 0, 64
	.other		__nv_reservedSMEM_offset_0_alias,@"STO_CUDA_RESERVED_SHARED STV_DEFAULT"
__nv_reservedSMEM_offset_0_alias:
	.zero		0
.nv.shared.reserved.0:
	.zero		64
	.weak		__nv_reservedSMEM_tcgen05_partition
	.type		__nv_reservedSMEM_tcgen05_partition,@object
	.size		__nv_reservedSMEM_tcgen05_partition,(.L_0 - __nv_reservedSMEM_tcgen05_partition)
__nv_reservedSMEM_tcgen05_partition:
	.zero		32
.L_0:


//--------------------- .nv.global                --------------------------
	.section	.nv.global,"aw",@nobits
.nv.global:
	.type		_ZN39_INTERNAL_adac4531_4_k_cu_30c4740b_87824cute1_E,@object
	.size		_ZN39_INTERNAL_adac4531_4_k_cu_30c4740b_87824cute1_E,(_ZN39_INTERNAL_adac4531_4_k_cu_30c4740b_87824cuda3std3__45__cpo6cbeginE - _ZN39_INTERNAL_adac4531_4_k_cu_30c4740b_87824cute1_E)
_ZN39_INTERNAL_adac4531_4_k_cu_30c4740b_87824cute1_E:
	.zero		1
	.type		_ZN39_INTERNAL_adac4531_4_k_cu_30c4740b_87824cuda3std3__45__cpo6cbeginE,@object
	.size		_ZN39_INTERNAL_adac4531_4_k_cu_30c4740b_87824cuda3std3__45__cpo6cbeginE,(_ZN39_INTERNAL_adac4531_4_k_cu_30c4740b_87824cuda3std3__48in_placeE - _ZN39_INTERNAL_adac4531_4_k_cu_30c4740b_87824cuda3std3__45__cpo6cbeginE)
_ZN39_INTERNAL_adac4531_4_k_cu_30c4740b_87824cuda3std3__45__cpo6cbeginE:
	.zero		1
	.type		_ZN39_INTERNAL_adac4531_4_k_cu_30c4740b_87824cuda3std3__48in_placeE,@object
	.size		_ZN39_INTERNAL_adac4531_4_k_cu_30c4740b_87824cuda3std3__48in_placeE,(_ZN39_INTERNAL_adac4531_4_k_cu_30c4740b_87824cuda3std6ranges3__45__cpo9iter_moveE - _ZN39_INTERNAL_adac4531_4_k_cu_30c4740b_87824cuda3std3__48in_placeE)
_ZN39_INTERNAL_adac4531_4_k_cu_30c4740b_87824cuda3std3__48in_placeE:
	.zero		1
	.type		_ZN39_INTERNAL_adac4531_4_k_cu_30c4740b_87824cuda3std6ranges3__45__cpo9iter_moveE,@object
	.size		_ZN39_INTERNAL_adac4531_4_k_cu_30c4740b_87824cuda3std6ranges3__45__cpo9iter_moveE,(_ZN39_INTERNAL_adac4531_4_k_cu_30c4740b_87824cuda3std3__45__cpo5beginE - _ZN39_INTERNAL_adac4531_4_k_cu_30c4740b_87824cuda3std6ranges3__45__cpo9iter_moveE)
_ZN39_INTERNAL_adac4531_4_k_cu_30c4740b_87824cuda3std6ranges3__45__cpo9iter_moveE:
	.zero		1
	.type		_ZN39_INTERNAL_adac4531_4_k_cu_30c4740b_87824cuda3std3__45__cpo5beginE,@object
	.size		_ZN39_INTERNAL_adac4531_4_k_cu_30c4740b_87824cuda3std3__45__cpo5beginE,(_ZN39_INTERNAL_adac4531_4_k_cu_30c4740b_87824cuda3std3__441_GLOBAL__N__adac4531_4_k_cu_30c4740b_87826ignoreE - _ZN39_INTERNAL_adac4531_4_k_cu_30c4740b_87824cuda3std3__45__cpo5beginE)
_ZN39_INTERNAL_adac4531_4_k_cu_30c4740b_87824cuda3std3__45__cpo5beginE:
	.zero		1
	.type		_ZN39_INTERNAL_adac4531_4_k_cu_30c4740b_87824cuda3std3__441_GLOBAL__N__adac4531_4_k_cu_30c4740b_87826ignoreE,@object
	.size		_ZN39_INTERNAL_adac4531_4_k_cu_30c4740b_87824cuda3std3__441_GLOBAL__N__adac4531_4_k_cu_30c4740b_87826ignoreE,(_ZN39_INTERNAL_adac4531_4_k_cu_30c4740b_87824cute7productE - _ZN39_INTERNAL_adac4531_4_k_cu_30c4740b_87824cuda3std3__441_GLOBAL__N__adac4531_4_k_cu_30c4740b_87826ignoreE)
_ZN39_INTERNAL_adac4531_4_k_cu_30c4740b_87824cuda3std3__441_GLOBAL__N__adac4531_4_k_cu_30c4740b_87826ignoreE:
	.zero		1
	.type		_ZN39_INTERNAL_adac4531_4_k_cu_30c4740b_87824cute7productE,@object
	.size		_ZN39_INTERNAL_adac4531_4_k_cu_30c4740b_87824cute7productE,(_ZN39_INTERNAL_adac4531_4_k_cu_30c4740b_87824cuda3std3__45__cpo3endE - _ZN39_INTERNAL_adac4531_4_k_cu_30c4740b_87824cute7productE)
_ZN39_INTERNAL_adac4531_4_k_cu_30c4740b_87824cute7productE:
	.zero		1
	.type		_ZN39_INTERNAL_adac4531_4_k_cu_30c4740b_87824cuda3std3__45__cpo3endE,@object
	.size		_ZN39_INTERNAL_adac4531_4_k_cu_30c4740b_87824cuda3std3__45__cpo3endE,(_ZN39_INTERNAL_adac4531_4_k_cu_30c4740b_87824cuda3std3__419piecewise_constructE - _ZN39_INTERNAL_adac4531_4_k_cu_30c4740b_87824cuda3std3__45__cpo3endE)
_ZN39_INTERNAL_adac4531_4_k_cu_30c4740b_87824cuda3std3__45__cpo3endE:
	.zero		1
	.type		_ZN39_INTERNAL_adac4531_4_k_cu_30c4740b_87824cuda3std3__419piecewise_constructE,@object
	.size		_ZN39_INTERNAL_adac4531_4_k_cu_30c4740b_87824cuda3std3__419piecewise_constructE,(_ZN39_INTERNAL_adac4531_4_k_cu_30c4740b_87824cuda3std3__45__cpo4cendE - _ZN39_INTERNAL_adac4531_4_k_cu_30c4740b_87824cuda3std3__419piecewise_constructE)
_ZN39_INTERNAL_adac4531_4_k_cu_30c4740b_87824cuda3std3__419piecewise_constructE:
	.zero		1
	.type		_ZN39_INTERNAL_adac4531_4_k_cu_30c4740b_87824cuda3std3__45__cpo4cendE,@object
	.size		_ZN39_INTERNAL_adac4531_4_k_cu_30c4740b_87824cuda3std3__45__cpo4cendE,(_ZN39_INTERNAL_adac4531_4_k_cu_30c4740b_87824cuda3std6ranges3__45__cpo4swapE - _ZN39_INTERNAL_adac4531_4_k_cu_30c4740b_87824cuda3std3__45__cpo4cendE)
_ZN39_INTERNAL_adac4531_4_k_cu_30c4740b_87824cuda3std3__45__cpo4cendE:
	.zero		1
	.type		_ZN39_INTERNAL_adac4531_4_k_cu_30c4740b_87824cuda3std6ranges3__45__cpo4swapE,@object
	.size		_ZN39_INTERNAL_adac4531_4_k_cu_30c4740b_87824cuda3std6ranges3__45__cpo4swapE,(.L_10 - _ZN39_INTERNAL_adac4531_4_k_cu_30c4740b_87824cuda3std6ranges3__45__cpo4swapE)
_ZN39_INTERNAL_adac4531_4_k_cu_30c4740b_87824cuda3std6ranges3__45__cpo4swapE:
	.zero		1
.L_10:


//--------------------- .nv.constant0._ZN7cutlass13device_kernelINS_4gemm6kernel13GemmUniversalIN4cute5tupleIJiiiiEEENS1_10collective13CollectiveMmaINS1_35MainloopSm100TmaUmmaWarpSpecializedILi4ELi2ELi4ENS5_IJNS4_1CILi2EEENSA_ILi1EEESC_EEEEENS5_IJNSA_ILi64EEENSA_ILi256EEESF_EEENS_10bfloat16_tENS5_IJlSC_lEEESI_SJ_NS4_8TiledMMAINS4_8MMA_AtomIJNS4_20SM100_MMA_F16BF16_SSISI_SI_fLi64ELi256ELNS4_4UMMA5MajorE0ELSO_0ELNSN_7ScaleInE0ELSP_0EEEEEENS4_6LayoutINS5_IJSC_SC_SC_EEENS5_IJNSA_ILi0EEESU_SU_EEEEENS5_IJNS4_10UnderscoreESX_SX_EEEEENS4_13SM90_TMA_LOADENS4_14ComposedLayoutINS4_7SwizzleILi3ELi4ELi3EEENS4_18smem_ptr_flag_bitsILi16EEENSS_INS5_IJNSA_ILi8EEESF_EEENS5_IJSF_SC_EEEEEEEvNS4_8identityENS4_23SM90_TMA_LOAD_MULTICASTES1A_vS1B_EENS_8epilogue10collective18CollectiveEpilogueINS1E_23Sm100TmaWarpSpecializedILi4ELi2ELi32ELb1ELb0EEEJSH_NS5_IJNSS_ISF_SC_EES1J_EEESI_SJ_SI_SJ_NS1E_6fusion15FusionCallbacksIS1I_NS1L_17LinearCombinationISI_fSI_fLNS_15FloatRoundStyleE2EEESH_S1K_JEEENS4_5SM1004TMEM4LOAD26SM100_TMEM_LOAD_16dp256b8xES10_S1A_NS4_17SM75_U32x4_LDSM_NENS4_14SM90_TMA_STOREES1A_NS4_17SM90_U32x4_STSM_NENS4_39AutoVectorizingCopyWithAssumedAlignmentILi128EEEEEEvvEEEEvNT_6ParamsE --------------------------
	.section	.nv.constant0._ZN7cutlass13device_kernelINS_4gemm6kernel13GemmUniversalIN4cute5tupleIJiiiiEEENS1_10collective13CollectiveMmaINS1_35MainloopSm100TmaUmmaWarpSpecializedILi4ELi2ELi4ENS5_IJNS4_1CILi2EEENSA_ILi1EEESC_EEEEENS5_IJNSA_ILi64EEENSA_ILi256EEESF_EEENS_10bfloat16_tENS5_IJlSC_lEEESI_SJ_NS4_8TiledMMAINS4_8MMA_AtomIJNS4_20SM100_MMA_F16BF16_SSISI_SI_fLi64ELi256ELNS4_4UMMA5MajorE0ELSO_0ELNSN_7ScaleInE0ELSP_0EEEEEENS4_6LayoutINS5_IJSC_SC_SC_EEENS5_IJNSA_ILi0EEESU_SU_EEEEENS5_IJNS4_10UnderscoreESX_SX_EEEEENS4_13SM90_TMA_LOADENS4_14ComposedLayoutINS4_7SwizzleILi3ELi4ELi3EEENS4_18smem_ptr_flag_bitsILi16EEENSS_INS5_IJNSA_ILi8EEESF_EEENS5_IJSF_SC_EEEEEEEvNS4_8identityENS4_23SM90_TMA_LOAD_MULTICASTES1A_vS1B_EENS_8epilogue10collective18CollectiveEpilogueINS1E_23Sm100TmaWarpSpecializedILi4ELi2ELi32ELb1ELb0EEEJSH_NS5_IJNSS_ISF_SC_EES1J_EEESI_SJ_SI_SJ_NS1E_6fusion15FusionCallbacksIS1I_NS1L_17LinearCombinationISI_fSI_fLNS_15FloatRoundStyleE2EEESH_S1K_JEEENS4_5SM1004TMEM4LOAD26SM100_TMEM_LOAD_16dp256b8xES10_S1A_NS4_17SM75_U32x4_LDSM_NENS4_14SM90_TMA_STOREES1A_NS4_17SM90_U32x4_STSM_NENS4_39AutoVectorizingCopyWithAssumedAlignmentILi128EEEEEEvvEEEEvNT_6ParamsE,"a",@progbits
	.sectionflags	@""
	.align	4
.nv.constant0._ZN7cutlass13device_kernelINS_4gemm6kernel13GemmUniversalIN4cute5tupleIJiiiiEEENS1_10collective13CollectiveMmaINS1_35MainloopSm100TmaUmmaWarpSpecializedILi4ELi2ELi4ENS5_IJNS4_1CILi2EEENSA_ILi1EEESC_EEEEENS5_IJNSA_ILi64EEENSA_ILi256EEESF_EEENS_10bfloat16_tENS5_IJlSC_lEEESI_SJ_NS4_8TiledMMAINS4_8MMA_AtomIJNS4_20SM100_MMA_F16BF16_SSISI_SI_fLi64ELi256ELNS4_4UMMA5MajorE0ELSO_0ELNSN_7ScaleInE0ELSP_0EEEEEENS4_6LayoutINS5_IJSC_SC_SC_EEENS5_IJNSA_ILi0EEESU_SU_EEEEENS5_IJNS4_10UnderscoreESX_SX_EEEEENS4_13SM90_TMA_LOADENS4_14ComposedLayoutINS4_7SwizzleILi3ELi4ELi3EEENS4_18smem_ptr_flag_bitsILi16EEENSS_INS5_IJNSA_ILi8EEESF_EEENS5_IJSF_SC_EEEEEEEvNS4_8identityENS4_23SM90_TMA_LOAD_MULTICASTES1A_vS1B_EENS_8epilogue10collective18CollectiveEpilogueINS1E_23Sm100TmaWarpSpecializedILi4ELi2ELi32ELb1ELb0EEEJSH_NS5_IJNSS_ISF_SC_EES1J_EEESI_SJ_SI_SJ_NS1E_6fusion15FusionCallbacksIS1I_NS1L_17LinearCombinationISI_fSI_fLNS_15FloatRoundStyleE2EEESH_S1K_JEEENS4_5SM1004TMEM4LOAD26SM100_TMEM_LOAD_16dp256b8xES10_S1A_NS4_17SM75_U32x4_LDSM_NENS4_14SM90_TMA_STOREES1A_NS4_17SM90_U32x4_STSM_NENS4_39AutoVectorizingCopyWithAssumedAlignmentILi128EEEEEEvvEEEEvNT_6ParamsE:
	.zero		2944


//--------------------- SYMBOLS --------------------------

	.type		.nv.reservedSmem.offset0,@object
	.size		.nv.reservedSmem.offset0,0x4
	.type		.nv.reservedSmem.cap,@object
	.size		.nv.reservedSmem.cap,0x4
	.type		__assertfail,@function
